//
// Generated by NVIDIA NVVM Compiler
//
// Compiler Build ID: CL-36424714
// Cuda compilation tools, release 13.0, V13.0.88
// Based on NVVM 20.0.0
//

.version 9.0
.target sm_100
.address_size 64

	// .globl	_Z15process_group2DPiS_PfS0_S_bS_S_
.func  (.param .b64 func_retval0) __internal_accurate_pow
(
	.param .b64 __internal_accurate_pow_param_0
)
;
// _ZZ15process_group2DPiS_PfS0_S_bS_S_E17no_bkgd_for_block has been demoted

.visible .entry _Z15process_group2DPiS_PfS0_S_bS_S_(
	.param .u64 .ptr .align 1 _Z15process_group2DPiS_PfS0_S_bS_S__param_0,
	.param .u64 .ptr .align 1 _Z15process_group2DPiS_PfS0_S_bS_S__param_1,
	.param .u64 .ptr .align 1 _Z15process_group2DPiS_PfS0_S_bS_S__param_2,
	.param .u64 .ptr .align 1 _Z15process_group2DPiS_PfS0_S_bS_S__param_3,
	.param .u64 .ptr .align 1 _Z15process_group2DPiS_PfS0_S_bS_S__param_4,
	.param .u8 _Z15process_group2DPiS_PfS0_S_bS_S__param_5,
	.param .u64 .ptr .align 1 _Z15process_group2DPiS_PfS0_S_bS_S__param_6,
	.param .u64 .ptr .align 1 _Z15process_group2DPiS_PfS0_S_bS_S__param_7
)
{
	.reg .pred 	%p<40>;
	.reg .b16 	%rs<2>;
	.reg .b32 	%r<81>;
	.reg .b32 	%f<19>;
	.reg .b64 	%rd<41>;
	.reg .b64 	%fd<46>;
	// demoted variable
	.shared .align 4 .b8 _ZZ15process_group2DPiS_PfS0_S_bS_S_E17no_bkgd_for_block[1936];
	ld.param.u64 	%rd8, [_Z15process_group2DPiS_PfS0_S_bS_S__param_0];
	ld.param.u64 	%rd9, [_Z15process_group2DPiS_PfS0_S_bS_S__param_1];
	ld.param.u64 	%rd10, [_Z15process_group2DPiS_PfS0_S_bS_S__param_2];
	ld.param.u64 	%rd11, [_Z15process_group2DPiS_PfS0_S_bS_S__param_3];
	ld.param.u64 	%rd12, [_Z15process_group2DPiS_PfS0_S_bS_S__param_4];
	ld.param.s8 	%rs1, [_Z15process_group2DPiS_PfS0_S_bS_S__param_5];
	ld.param.u64 	%rd7, [_Z15process_group2DPiS_PfS0_S_bS_S__param_7];
	cvta.to.global.u64 	%rd1, %rd9;
	cvta.to.global.u64 	%rd2, %rd8;
	cvta.to.global.u64 	%rd3, %rd11;
	cvta.to.global.u64 	%rd4, %rd10;
	cvta.to.global.u64 	%rd5, %rd12;
	mov.u32 	%r1, %tid.x;
	mov.u32 	%r2, %tid.y;
	mov.u32 	%r26, %nctaid.x;
	mov.u32 	%r3, %ctaid.x;
	mad.lo.s32 	%r27, %r26, %r3, %r1;
	add.s32 	%r4, %r27, -1;
	mov.u32 	%r28, %nctaid.y;
	mov.u32 	%r5, %ctaid.y;
	mad.lo.s32 	%r29, %r28, %r5, %r2;
	add.s32 	%r6, %r29, -1;
	or.b32  	%r30, %r3, %r1;
	setp.eq.s32 	%p1, %r30, 0;
	or.b32  	%r31, %r2, %r5;
	setp.eq.s32 	%p2, %r31, 0;
	or.pred  	%p3, %p1, %p2;
	mad.lo.s32 	%r32, %r2, 22, %r1;
	shl.b32 	%r33, %r32, 2;
	mov.u32 	%r34, _ZZ15process_group2DPiS_PfS0_S_bS_S_E17no_bkgd_for_block;
	add.s32 	%r7, %r34, %r33;
	@%p3 bra 	$L__BB0_3;
	setp.eq.s32 	%p4, %r1, 21;
	setp.eq.s32 	%p5, %r3, 19;
	and.pred  	%p6, %p4, %p5;
	@%p6 bra 	$L__BB0_3;
	setp.ne.s32 	%p7, %r2, 21;
	setp.ne.s32 	%p8, %r5, 19;
	or.pred  	%p9, %p7, %p8;
	@%p9 bra 	$L__BB0_4;
$L__BB0_3:
	mov.b32 	%r80, 0;
	st.shared.u32 	[%r7], %r80;
	bra.uni 	$L__BB0_7;
$L__BB0_4:
	mad.lo.s32 	%r8, %r6, 400, %r4;
	mul.wide.s32 	%rd13, %r8, 4;
	add.s64 	%rd14, %rd5, %rd13;
	ld.global.u32 	%r35, [%rd14];
	max.s32 	%r36, %r35, 1;
	add.s64 	%rd15, %rd4, %rd13;
	ld.global.f32 	%f2, [%rd15];
	cvt.rn.f32.u32 	%f3, %r36;
	div.rn.f32 	%f4, %f2, %f3;
	cvt.rzi.s32.f32 	%r9, %f4;
	add.s64 	%rd16, %rd3, %rd13;
	ld.global.f32 	%f5, [%rd16];
	div.rn.f32 	%f1, %f5, %f3;
	cvt.rn.f64.s32 	%fd10, %r9;
	{
	.reg .b32 %temp; 
	mov.b64 	{%temp, %r10}, %fd10;
	}
	mov.f64 	%fd11, 0d4000000000000000;
	{
	.reg .b32 %temp; 
	mov.b64 	{%temp, %r37}, %fd11;
	}
	and.b32  	%r12, %r37, 2146435072;
	setp.eq.s32 	%p10, %r12, 1062207488;
	abs.f64 	%fd12, %fd10;
	{ // callseq 0, 0
	.param .b64 param0;
	st.param.f64 	[param0], %fd12;
	.param .b64 retval0;
	call.uni (retval0), 
	__internal_accurate_pow, 
	(
	param0
	);
	ld.param.f64 	%fd13, [retval0];
	} // callseq 0
	setp.lt.s32 	%p11, %r10, 0;
	neg.f64 	%fd15, %fd13;
	selp.f64 	%fd16, %fd15, %fd13, %p10;
	selp.f64 	%fd43, %fd16, %fd13, %p11;
	setp.ne.s32 	%p12, %r9, 0;
	@%p12 bra 	$L__BB0_6;
	selp.b32 	%r38, %r10, 0, %p10;
	setp.lt.s32 	%p14, %r37, 0;
	or.b32  	%r39, %r38, 2146435072;
	selp.b32 	%r40, %r39, %r38, %p14;
	mov.b32 	%r41, 0;
	mov.b64 	%fd43, {%r41, %r40};
$L__BB0_6:
	setp.eq.s32 	%p15, %r9, 1;
	selp.f64 	%fd17, 0d3FF0000000000000, %fd43, %p15;
	cvt.f64.f32 	%fd18, %f1;
	sub.f64 	%fd19, %fd18, %fd17;
	sqrt.rn.f64 	%fd20, %fd19;
	cvt.rzi.s32.f64 	%r80, %fd20;
	add.s64 	%rd18, %rd2, %rd13;
	ld.global.u32 	%r42, [%rd18];
	sub.s32 	%r43, %r42, %r9;
	st.shared.u32 	[%r7], %r43;
$L__BB0_7:
	bar.sync 	0;
	setp.eq.s32 	%p16, %r1, 0;
	setp.eq.s32 	%p17, %r1, 21;
	or.pred  	%p18, %p16, %p17;
	setp.eq.s32 	%p19, %r2, 0;
	or.pred  	%p20, %p19, %p18;
	setp.eq.s32 	%p21, %r2, 21;
	or.pred  	%p22, %p21, %p20;
	@%p22 bra 	$L__BB0_20;
	setp.ne.s16 	%p23, %rs1, 0;
	@%p23 bra 	$L__BB0_13;
	ld.shared.u32 	%r45, [%r7+-92];
	ld.shared.u32 	%r46, [%r7+-88];
	max.s32 	%r47, %r45, %r46;
	ld.shared.u32 	%r48, [%r7+-84];
	max.s32 	%r49, %r47, %r48;
	ld.shared.u32 	%r50, [%r7+-4];
	max.s32 	%r51, %r49, %r50;
	ld.shared.u32 	%r15, [%r7];
	max.s32 	%r52, %r51, %r15;
	ld.shared.u32 	%r53, [%r7+4];
	max.s32 	%r54, %r52, %r53;
	ld.shared.u32 	%r55, [%r7+84];
	max.s32 	%r56, %r54, %r55;
	ld.shared.u32 	%r57, [%r7+88];
	max.s32 	%r58, %r56, %r57;
	ld.shared.u32 	%r59, [%r7+92];
	max.s32 	%r60, %r58, %r59;
	max.s32 	%r16, %r60, 0;
	neg.s32 	%r61, %r80;
	setp.ge.s32 	%p24, %r15, %r61;
	@%p24 bra 	$L__BB0_11;
	mad.lo.s32 	%r64, %r6, 400, %r4;
	mul.wide.s32 	%rd21, %r64, 4;
	add.s64 	%rd22, %rd1, %rd21;
	mov.b32 	%r65, 3;
	st.global.u32 	[%rd22], %r65;
	bra.uni 	$L__BB0_13;
$L__BB0_11:
	setp.le.s32 	%p25, %r16, %r80;
	@%p25 bra 	$L__BB0_13;
	mad.lo.s32 	%r62, %r6, 400, %r4;
	mul.wide.s32 	%rd19, %r62, 4;
	add.s64 	%rd20, %rd1, %rd19;
	setp.eq.s32 	%p26, %r15, %r16;
	selp.b32 	%r63, 2, 3, %p26;
	st.global.u32 	[%rd20], %r63;
$L__BB0_13:
	ld.param.u64 	%rd40, [_Z15process_group2DPiS_PfS0_S_bS_S__param_6];
	cvta.to.global.u64 	%rd23, %rd40;
	mul.wide.s32 	%rd24, %r4, 4;
	add.s64 	%rd25, %rd23, %rd24;
	st.global.u32 	[%rd25], %r3;
	cvta.to.global.u64 	%rd26, %rd7;
	add.s64 	%rd27, %rd26, %rd24;
	st.global.u32 	[%rd27], %r1;
	mad.lo.s32 	%r17, %r6, 400, %r4;
	mul.wide.s32 	%rd28, %r17, 4;
	add.s64 	%rd29, %rd5, %rd28;
	ld.global.u32 	%r66, [%rd29];
	add.s32 	%r67, %r66, 1;
	st.global.u32 	[%rd29], %r67;
	setp.gt.s32 	%p27, %r66, 99;
	@%p27 bra 	$L__BB0_17;
	add.s64 	%rd36, %rd2, %rd28;
	ld.global.u32 	%r74, [%rd36];
	cvt.rn.f32.s32 	%f14, %r74;
	add.s64 	%rd37, %rd4, %rd28;
	ld.global.f32 	%f15, [%rd37];
	add.f32 	%f16, %f15, %f14;
	st.global.f32 	[%rd37], %f16;
	ld.global.u32 	%r18, [%rd36];
	cvt.rn.f64.s32 	%fd33, %r18;
	{
	.reg .b32 %temp; 
	mov.b64 	{%temp, %r19}, %fd33;
	}
	mov.f64 	%fd34, 0d4000000000000000;
	{
	.reg .b32 %temp; 
	mov.b64 	{%temp, %r75}, %fd34;
	}
	and.b32  	%r21, %r75, 2146435072;
	setp.eq.s32 	%p34, %r21, 1062207488;
	abs.f64 	%fd35, %fd33;
	{ // callseq 2, 0
	.param .b64 param0;
	st.param.f64 	[param0], %fd35;
	.param .b64 retval0;
	call.uni (retval0), 
	__internal_accurate_pow, 
	(
	param0
	);
	ld.param.f64 	%fd36, [retval0];
	} // callseq 2
	setp.lt.s32 	%p35, %r19, 0;
	neg.f64 	%fd38, %fd36;
	selp.f64 	%fd39, %fd38, %fd36, %p34;
	selp.f64 	%fd44, %fd39, %fd36, %p35;
	setp.ne.s32 	%p36, %r18, 0;
	@%p36 bra 	$L__BB0_16;
	setp.eq.s32 	%p37, %r21, 1062207488;
	selp.b32 	%r76, %r19, 0, %p37;
	setp.lt.s32 	%p38, %r75, 0;
	or.b32  	%r77, %r76, 2146435072;
	selp.b32 	%r78, %r77, %r76, %p38;
	mov.b32 	%r79, 0;
	mov.b64 	%fd44, {%r79, %r78};
$L__BB0_16:
	setp.eq.s32 	%p39, %r18, 1;
	selp.f64 	%fd40, 0d3FF0000000000000, %fd44, %p39;
	add.s64 	%rd39, %rd3, %rd28;
	ld.global.f32 	%f17, [%rd39];
	cvt.f64.f32 	%fd41, %f17;
	add.f64 	%fd42, %fd40, %fd41;
	cvt.rn.f32.f64 	%f18, %fd42;
	st.global.f32 	[%rd39], %f18;
	bra.uni 	$L__BB0_20;
$L__BB0_17:
	add.s64 	%rd31, %rd2, %rd28;
	ld.global.u32 	%r68, [%rd31];
	cvt.rn.f32.s32 	%f6, %r68;
	add.s64 	%rd32, %rd4, %rd28;
	ld.global.f32 	%f7, [%rd32];
	div.rn.f32 	%f8, %f7, 0fC2C80000;
	add.f32 	%f9, %f6, %f8;
	add.f32 	%f10, %f7, %f9;
	st.global.f32 	[%rd32], %f10;
	ld.global.u32 	%r22, [%rd31];
	cvt.rn.f64.s32 	%fd21, %r22;
	{
	.reg .b32 %temp; 
	mov.b64 	{%temp, %r23}, %fd21;
	}
	mov.f64 	%fd22, 0d4000000000000000;
	{
	.reg .b32 %temp; 
	mov.b64 	{%temp, %r69}, %fd22;
	}
	and.b32  	%r25, %r69, 2146435072;
	setp.eq.s32 	%p28, %r25, 1062207488;
	abs.f64 	%fd23, %fd21;
	{ // callseq 1, 0
	.param .b64 param0;
	st.param.f64 	[param0], %fd23;
	.param .b64 retval0;
	call.uni (retval0), 
	__internal_accurate_pow, 
	(
	param0
	);
	ld.param.f64 	%fd24, [retval0];
	} // callseq 1
	setp.lt.s32 	%p29, %r23, 0;
	neg.f64 	%fd26, %fd24;
	selp.f64 	%fd27, %fd26, %fd24, %p28;
	selp.f64 	%fd45, %fd27, %fd24, %p29;
	setp.ne.s32 	%p30, %r22, 0;
	@%p30 bra 	$L__BB0_19;
	setp.eq.s32 	%p31, %r25, 1062207488;
	selp.b32 	%r70, %r23, 0, %p31;
	setp.lt.s32 	%p32, %r69, 0;
	or.b32  	%r71, %r70, 2146435072;
	selp.b32 	%r72, %r71, %r70, %p32;
	mov.b32 	%r73, 0;
	mov.b64 	%fd45, {%r73, %r72};
$L__BB0_19:
	setp.eq.s32 	%p33, %r22, 1;
	selp.f64 	%fd28, 0d3FF0000000000000, %fd45, %p33;
	add.s64 	%rd34, %rd3, %rd28;
	ld.global.f32 	%f11, [%rd34];
	div.rn.f32 	%f12, %f11, 0fC2C80000;
	cvt.f64.f32 	%fd29, %f12;
	add.f64 	%fd30, %fd28, %fd29;
	cvt.f64.f32 	%fd31, %f11;
	add.f64 	%fd32, %fd30, %fd31;
	cvt.rn.f32.f64 	%f13, %fd32;
	st.global.f32 	[%rd34], %f13;
$L__BB0_20:
	ret;

}
.func  (.param .b64 func_retval0) __internal_accurate_pow(
	.param .b64 __internal_accurate_pow_param_0
)
{
	.reg .pred 	%p<8>;
	.reg .b32 	%r<49>;
	.reg .b32 	%f<3>;
	.reg .b64 	%fd<109>;

	ld.param.f64 	%fd10, [__internal_accurate_pow_param_0];
	{
	.reg .b32 %temp; 
	mov.b64 	{%temp, %r46}, %fd10;
	}
	{
	.reg .b32 %temp; 
	mov.b64 	{%r45, %temp}, %fd10;
	}
	shr.u32 	%r47, %r46, 20;
	setp.gt.u32 	%p1, %r46, 1048575;
	@%p1 bra 	$L__BB1_2;
	mul.f64 	%fd11, %fd10, 0d4350000000000000;
	{
	.reg .b32 %temp; 
	mov.b64 	{%temp, %r46}, %fd11;
	}
	{
	.reg .b32 %temp; 
	mov.b64 	{%r45, %temp}, %fd11;
	}
	shr.u32 	%r16, %r46, 20;
	add.s32 	%r47, %r16, -54;
$L__BB1_2:
	add.s32 	%r48, %r47, -1023;
	and.b32  	%r17, %r46, -2146435073;
	or.b32  	%r18, %r17, 1072693248;
	mov.b64 	%fd107, {%r45, %r18};
	setp.lt.u32 	%p2, %r18, 1073127583;
	@%p2 bra 	$L__BB1_4;
	{
	.reg .b32 %temp; 
	mov.b64 	{%r19, %temp}, %fd107;
	}
	{
	.reg .b32 %temp; 
	mov.b64 	{%temp, %r20}, %fd107;
	}
	add.s32 	%r21, %r20, -1048576;
	mov.b64 	%fd107, {%r19, %r21};
	add.s32 	%r48, %r47, -1022;
$L__BB1_4:
	add.f64 	%fd12, %fd107, 0dBFF0000000000000;
	add.f64 	%fd13, %fd107, 0d3FF0000000000000;
	rcp.approx.ftz.f64 	%fd14, %fd13;
	neg.f64 	%fd15, %fd13;
	fma.rn.f64 	%fd16, %fd15, %fd14, 0d3FF0000000000000;
	fma.rn.f64 	%fd17, %fd16, %fd16, %fd16;
	fma.rn.f64 	%fd18, %fd17, %fd14, %fd14;
	mul.f64 	%fd19, %fd12, %fd18;
	fma.rn.f64 	%fd20, %fd12, %fd18, %fd19;
	mul.f64 	%fd21, %fd20, %fd20;
	fma.rn.f64 	%fd22, %fd21, 0d3EB0F5FF7D2CAFE2, 0d3ED0F5D241AD3B5A;
	fma.rn.f64 	%fd23, %fd22, %fd21, 0d3EF3B20A75488A3F;
	fma.rn.f64 	%fd24, %fd23, %fd21, 0d3F1745CDE4FAECD5;
	fma.rn.f64 	%fd25, %fd24, %fd21, 0d3F3C71C7258A578B;
	fma.rn.f64 	%fd26, %fd25, %fd21, 0d3F6249249242B910;
	fma.rn.f64 	%fd27, %fd26, %fd21, 0d3F89999999999DFB;
	sub.f64 	%fd28, %fd12, %fd20;
	add.f64 	%fd29, %fd28, %fd28;
	neg.f64 	%fd30, %fd20;
	fma.rn.f64 	%fd31, %fd30, %fd12, %fd29;
	mul.f64 	%fd32, %fd18, %fd31;
	fma.rn.f64 	%fd33, %fd21, %fd27, 0d3FB5555555555555;
	mov.f64 	%fd34, 0d3FB5555555555555;
	sub.f64 	%fd35, %fd34, %fd33;
	fma.rn.f64 	%fd36, %fd21, %fd27, %fd35;
	add.f64 	%fd37, %fd36, 0dBC46A4CB00B9E7B0;
	add.f64 	%fd38, %fd33, %fd37;
	sub.f64 	%fd39, %fd33, %fd38;
	add.f64 	%fd40, %fd37, %fd39;
	mul.rn.f64 	%fd41, %fd20, %fd20;
	neg.f64 	%fd42, %fd41;
	fma.rn.f64 	%fd43, %fd20, %fd20, %fd42;
	{
	.reg .b32 %temp; 
	mov.b64 	{%r22, %temp}, %fd32;
	}
	{
	.reg .b32 %temp; 
	mov.b64 	{%temp, %r23}, %fd32;
	}
	add.s32 	%r24, %r23, 1048576;
	mov.b64 	%fd44, {%r22, %r24};
	fma.rn.f64 	%fd45, %fd20, %fd44, %fd43;
	mul.rn.f64 	%fd46, %fd41, %fd20;
	neg.f64 	%fd47, %fd46;
	fma.rn.f64 	%fd48, %fd41, %fd20, %fd47;
	fma.rn.f64 	%fd49, %fd41, %fd32, %fd48;
	fma.rn.f64 	%fd50, %fd45, %fd20, %fd49;
	mul.rn.f64 	%fd51, %fd38, %fd46;
	neg.f64 	%fd52, %fd51;
	fma.rn.f64 	%fd53, %fd38, %fd46, %fd52;
	fma.rn.f64 	%fd54, %fd38, %fd50, %fd53;
	fma.rn.f64 	%fd55, %fd40, %fd46, %fd54;
	add.f64 	%fd56, %fd51, %fd55;
	sub.f64 	%fd57, %fd51, %fd56;
	add.f64 	%fd58, %fd55, %fd57;
	add.f64 	%fd59, %fd20, %fd56;
	sub.f64 	%fd60, %fd20, %fd59;
	add.f64 	%fd61, %fd56, %fd60;
	add.f64 	%fd62, %fd58, %fd61;
	add.f64 	%fd63, %fd32, %fd62;
	add.f64 	%fd64, %fd59, %fd63;
	sub.f64 	%fd65, %fd59, %fd64;
	add.f64 	%fd66, %fd63, %fd65;
	xor.b32  	%r25, %r48, -2147483648;
	mov.b32 	%r26, 1127219200;
	mov.b64 	%fd67, {%r25, %r26};
	mov.b32 	%r27, -2147483648;
	mov.b64 	%fd68, {%r27, %r26};
	sub.f64 	%fd69, %fd67, %fd68;
	fma.rn.f64 	%fd70, %fd69, 0d3FE62E42FEFA39EF, %fd64;
	fma.rn.f64 	%fd71, %fd69, 0dBFE62E42FEFA39EF, %fd70;
	sub.f64 	%fd72, %fd71, %fd64;
	sub.f64 	%fd73, %fd66, %fd72;
	fma.rn.f64 	%fd74, %fd69, 0d3C7ABC9E3B39803F, %fd73;
	add.f64 	%fd75, %fd70, %fd74;
	sub.f64 	%fd76, %fd70, %fd75;
	add.f64 	%fd77, %fd74, %fd76;
	mov.f64 	%fd78, 0d4000000000000000;
	{
	.reg .b32 %temp; 
	mov.b64 	{%temp, %r28}, %fd78;
	}
	{
	.reg .b32 %temp; 
	mov.b64 	{%r29, %temp}, %fd78;
	}
	shl.b32 	%r30, %r28, 1;
	setp.gt.u32 	%p3, %r30, -33554433;
	and.b32  	%r31, %r28, -15728641;
	selp.b32 	%r32, %r31, %r28, %p3;
	mov.b64 	%fd79, {%r29, %r32};
	mul.rn.f64 	%fd80, %fd75, %fd79;
	neg.f64 	%fd81, %fd80;
	fma.rn.f64 	%fd82, %fd75, %fd79, %fd81;
	fma.rn.f64 	%fd83, %fd77, %fd79, %fd82;
	add.f64 	%fd4, %fd80, %fd83;
	sub.f64 	%fd84, %fd80, %fd4;
	add.f64 	%fd5, %fd83, %fd84;
	fma.rn.f64 	%fd85, %fd4, 0d3FF71547652B82FE, 0d4338000000000000;
	{
	.reg .b32 %temp; 
	mov.b64 	{%r13, %temp}, %fd85;
	}
	mov.f64 	%fd86, 0dC338000000000000;
	add.rn.f64 	%fd87, %fd85, %fd86;
	fma.rn.f64 	%fd88, %fd87, 0dBFE62E42FEFA39EF, %fd4;
	fma.rn.f64 	%fd89, %fd87, 0dBC7ABC9E3B39803F, %fd88;
	fma.rn.f64 	%fd90, %fd89, 0d3E5ADE1569CE2BDF, 0d3E928AF3FCA213EA;
	fma.rn.f64 	%fd91, %fd90, %fd89, 0d3EC71DEE62401315;
	fma.rn.f64 	%fd92, %fd91, %fd89, 0d3EFA01997C89EB71;
	fma.rn.f64 	%fd93, %fd92, %fd89, 0d3F2A01A014761F65;
	fma.rn.f64 	%fd94, %fd93, %fd89, 0d3F56C16C1852B7AF;
	fma.rn.f64 	%fd95, %fd94, %fd89, 0d3F81111111122322;
	fma.rn.f64 	%fd96, %fd95, %fd89, 0d3FA55555555502A1;
	fma.rn.f64 	%fd97, %fd96, %fd89, 0d3FC5555555555511;
	fma.rn.f64 	%fd98, %fd97, %fd89, 0d3FE000000000000B;
	fma.rn.f64 	%fd99, %fd98, %fd89, 0d3FF0000000000000;
	fma.rn.f64 	%fd100, %fd99, %fd89, 0d3FF0000000000000;
	{
	.reg .b32 %temp; 
	mov.b64 	{%r14, %temp}, %fd100;
	}
	{
	.reg .b32 %temp; 
	mov.b64 	{%temp, %r15}, %fd100;
	}
	shl.b32 	%r33, %r13, 20;
	add.s32 	%r34, %r33, %r15;
	mov.b64 	%fd108, {%r14, %r34};
	{
	.reg .b32 %temp; 
	mov.b64 	{%temp, %r35}, %fd4;
	}
	mov.b32 	%f2, %r35;
	abs.f32 	%f1, %f2;
	setp.lt.f32 	%p4, %f1, 0f4086232B;
	@%p4 bra 	$L__BB1_7;
	setp.lt.f64 	%p5, %fd4, 0d0000000000000000;
	add.f64 	%fd101, %fd4, 0d7FF0000000000000;
	selp.f64 	%fd108, 0d0000000000000000, %fd101, %p5;
	setp.geu.f32 	%p6, %f1, 0f40874800;
	@%p6 bra 	$L__BB1_7;
	shr.u32 	%r36, %r13, 31;
	add.s32 	%r37, %r13, %r36;
	shr.s32 	%r38, %r37, 1;
	shl.b32 	%r39, %r38, 20;
	add.s32 	%r40, %r15, %r39;
	mov.b64 	%fd102, {%r14, %r40};
	sub.s32 	%r41, %r13, %r38;
	shl.b32 	%r42, %r41, 20;
	add.s32 	%r43, %r42, 1072693248;
	mov.b32 	%r44, 0;
	mov.b64 	%fd103, {%r44, %r43};
	mul.f64 	%fd108, %fd103, %fd102;
$L__BB1_7:
	abs.f64 	%fd104, %fd108;
	setp.eq.f64 	%p7, %fd104, 0d7FF0000000000000;
	fma.rn.f64 	%fd105, %fd108, %fd5, %fd108;
	selp.f64 	%fd106, %fd108, %fd105, %p7;
	st.param.f64 	[func_retval0], %fd106;
	ret;

}


// ===== COMPILED SASS (sm_100) =====

	.target	sm_100

	.elftype	@"ET_EXEC"


//--------------------- .note.nv.tkinfo           --------------------------
	.section	.note.nv.tkinfo,"",@"SHT_NOTE"
	.sectionflags	@"SHF_NOTE_NV_TKINFO"
	.tkinfo
        /*0018*/ 	.word	0x00000002
        /*0030*/ 	.string	""
        /*0030*/ 	.string	"ptxas"
        /*0030*/ 	.string	"Cuda compilation tools, release 13.0, V13.0.88"
        /*0030*/ 	.string	"Build cuda_13.0.r13.0/compiler.36424714_0"
        /*0030*/ 	.string	"-arch sm_100 -m 64 "



//--------------------- .note.nv.cuinfo           --------------------------
	.section	.note.nv.cuinfo,"",@"SHT_NOTE"
	.sectionflags	@"SHF_NOTE_NV_CUINFO"
        /*0018*/ 	.short	0x0002
        /*001a*/ 	.short	0x0064
        /*001c*/ 	.short	0x0082
	.zero		2


//--------------------- .nv.info                  --------------------------
	.section	.nv.info,"",@"SHT_CUDA_INFO"
	.align	4


	//----- nvinfo : EIATTR_REGCOUNT
	.align		4
        /*0000*/ 	.byte	0x04, 0x2f
        /*0002*/ 	.short	(.L_1 - .L_0)
	.align		4
.L_0:
        /*0004*/ 	.word	index@(_Z15process_group2DPiS_PfS0_S_bS_S_)
        /*0008*/ 	.word	0x0000001e


	//----- nvinfo : EIATTR_FRAME_SIZE
	.align		4
.L_1:
        /*000c*/ 	.byte	0x04, 0x11
        /*000e*/ 	.short	(.L_3 - .L_2)
	.align		4
.L_2:
        /*0010*/ 	.word	index@($_Z15process_group2DPiS_PfS0_S_bS_S_$__internal_accurate_pow)
        /*0014*/ 	.word	0x00000000


	//----- nvinfo : EIATTR_FRAME_SIZE
	.align		4
.L_3:
        /*0018*/ 	.byte	0x04, 0x11
        /*001a*/ 	.short	(.L_5 - .L_4)
	.align		4
.L_4:
        /*001c*/ 	.word	index@($__internal_1_$__cuda_sm3x_div_rn_noftz_f32_slowpath)
        /*0020*/ 	.word	0x00000000


	//----- nvinfo : EIATTR_FRAME_SIZE
	.align		4
.L_5:
        /*0024*/ 	.byte	0x04, 0x11
        /*0026*/ 	.short	(.L_7 - .L_6)
	.align		4
.L_6:
        /*0028*/ 	.word	index@($__internal_0_$__cuda_sm20_dsqrt_rn_f64_mediumpath_v1)
        /*002c*/ 	.word	0x00000000


	//----- nvinfo : EIATTR_FRAME_SIZE
	.align		4
.L_7:
        /*0030*/ 	.byte	0x04, 0x11
        /*0032*/ 	.short	(.L_9 - .L_8)
	.align		4
.L_8:
        /*0034*/ 	.word	index@(_Z15process_group2DPiS_PfS0_S_bS_S_)
        /*0038*/ 	.word	0x00000000


	//----- nvinfo : EIATTR_MIN_STACK_SIZE
	.align		4
.L_9:
        /*003c*/ 	.byte	0x04, 0x12
        /*003e*/ 	.short	(.L_11 - .L_10)
	.align		4
.L_10:
        /*0040*/ 	.word	index@(_Z15process_group2DPiS_PfS0_S_bS_S_)
        /*0044*/ 	.word	0x00000000
.L_11:


//--------------------- .nv.compat                --------------------------
	.section	.nv.compat,"",@"SHT_CUDA_COMPAT_INFO"
	.align	4
        /*0000*/ 	.byte	0x02, 0x09, 0x00, 0x00, 0x02, 0x02, 0x01, 0x00, 0x02, 0x05, 0x05, 0x00, 0x03, 0x07, 0x01, 0x01
        /*0010*/ 	.byte	0x02, 0x03, 0x00, 0x00, 0x02, 0x06, 0x01, 0x00, 0x04, 0x0b, 0x08, 0x00, 0x01, 0x00, 0x00, 0x00
        /*0020*/ 	.byte	0x00, 0x00, 0x00, 0x00


//--------------------- .nv.info._Z15process_group2DPiS_PfS0_S_bS_S_ --------------------------
	.section	.nv.info._Z15process_group2DPiS_PfS0_S_bS_S_,"",@"SHT_CUDA_INFO"
	.sectionflags	@""
	.align	4


	//----- nvinfo : EIATTR_CUDA_API_VERSION
	.align		4
        /*0000*/ 	.byte	0x04, 0x37
        /*0002*/ 	.short	(.L_13 - .L_12)
.L_12:
        /*0004*/ 	.word	0x00000082


	//----- nvinfo : EIATTR_KPARAM_INFO
	.align		4
.L_13:
        /*0008*/ 	.byte	0x04, 0x17
        /*000a*/ 	.short	(.L_15 - .L_14)
.L_14:
        /*000c*/ 	.word	0x00000000
        /*0010*/ 	.short	0x0007
        /*0012*/ 	.short	0x0038
        /*0014*/ 	.byte	0x00, 0xf5, 0x21, 0x00


	//----- nvinfo : EIATTR_KPARAM_INFO
	.align		4
.L_15:
        /*0018*/ 	.byte	0x04, 0x17
        /*001a*/ 	.short	(.L_17 - .L_16)
.L_16:
        /*001c*/ 	.word	0x00000000
        /*0020*/ 	.short	0x0006
        /*0022*/ 	.short	0x0030
        /*0024*/ 	.byte	0x00, 0xf5, 0x21, 0x00


	//----- nvinfo : EIATTR_KPARAM_INFO
	.align		4
.L_17:
        /*0028*/ 	.byte	0x04, 0x17
        /*002a*/ 	.short	(.L_19 - .L_18)
.L_18:
        /*002c*/ 	.word	0x00000000
        /*0030*/ 	.short	0x0005
        /*0032*/ 	.short	0x0028
        /*0034*/ 	.byte	0x00, 0xf0, 0x05, 0x00


	//----- nvinfo : EIATTR_KPARAM_INFO
	.align		4
.L_19:
        /*0038*/ 	.byte	0x04, 0x17
        /*003a*/ 	.short	(.L_21 - .L_20)
.L_20:
        /*003c*/ 	.word	0x00000000
        /*0040*/ 	.short	0x0004
        /*0042*/ 	.short	0x0020
        /*0044*/ 	.byte	0x00, 0xf5, 0x21, 0x00


	//----- nvinfo : EIATTR_KPARAM_INFO
	.align		4
.L_21:
        /*0048*/ 	.byte	0x04, 0x17
        /*004a*/ 	.short	(.L_23 - .L_22)
.L_22:
        /*004c*/ 	.word	0x00000000
        /*0050*/ 	.short	0x0003
        /*0052*/ 	.short	0x0018
        /*0054*/ 	.byte	0x00, 0xf5, 0x21, 0x00


	//----- nvinfo : EIATTR_KPARAM_INFO
	.align		4
.L_23:
        /*0058*/ 	.byte	0x04, 0x17
        /*005a*/ 	.short	(.L_25 - .L_24)
.L_24:
        /*005c*/ 	.word	0x00000000
        /*0060*/ 	.short	0x0002
        /*0062*/ 	.short	0x0010
        /*0064*/ 	.byte	0x00, 0xf5, 0x21, 0x00


	//----- nvinfo : EIATTR_KPARAM_INFO
	.align		4
.L_25:
        /*0068*/ 	.byte	0x04, 0x17
        /*006a*/ 	.short	(.L_27 - .L_26)
.L_26:
        /*006c*/ 	.word	0x00000000
        /*0070*/ 	.short	0x0001
        /*0072*/ 	.short	0x0008
        /*0074*/ 	.byte	0x00, 0xf5, 0x21, 0x00


	//----- nvinfo : EIATTR_KPARAM_INFO
	.align		4
.L_27:
        /*0078*/ 	.byte	0x04, 0x17
        /*007a*/ 	.short	(.L_29 - .L_28)
.L_28:
        /*007c*/ 	.word	0x00000000
        /*0080*/ 	.short	0x0000
        /*0082*/ 	.short	0x0000
        /*0084*/ 	.byte	0x00, 0xf5, 0x21, 0x00


	//----- nvinfo : EIATTR_SPARSE_MMA_MASK
	.align		4
.L_29:
        /*0088*/ 	.byte	0x03, 0x50
        /*008a*/ 	.short	0x0000


	//----- nvinfo : EIATTR_MAXREG_COUNT
	.align		4
        /*008c*/ 	.byte	0x03, 0x1b
        /*008e*/ 	.short	0x00ff


	//----- nvinfo : EIATTR_NUM_BARRIERS
	.align		4
        /*0090*/ 	.byte	0x02, 0x4c
        /*0092*/ 	.byte	0x01
	.zero		1


	//----- nvinfo : EIATTR_MERCURY_ISA_VERSION
	.align		4
        /*0094*/ 	.byte	0x03, 0x5f
        /*0096*/ 	.short	0x0101


	//----- nvinfo : EIATTR_VRC_CTA_INIT_COUNT
	.align		4
        /*0098*/ 	.byte	0x02, 0x4a
	.zero		1
	.zero		1


	//----- nvinfo : EIATTR_EXIT_INSTR_OFFSETS
	.align		4
        /*009c*/ 	.byte	0x04, 0x1c
        /*009e*/ 	.short	(.L_31 - .L_30)


	//   ....[0]....
.L_30:
        /*00a0*/ 	.word	0x000007a0


	//   ....[1]....
        /*00a4*/ 	.word	0x00000c90


	//   ....[2]....
        /*00a8*/ 	.word	0x00001090


	//----- nvinfo : EIATTR_CRS_STACK_SIZE
	.align		4
.L_31:
        /*00ac*/ 	.byte	0x04, 0x1e
        /*00ae*/ 	.short	(.L_33 - .L_32)
.L_32:
        /*00b0*/ 	.word	0x00000000


	//----- nvinfo : EIATTR_CBANK_PARAM_SIZE
	.align		4
.L_33:
        /*00b4*/ 	.byte	0x03, 0x19
        /*00b6*/ 	.short	0x0040


	//----- nvinfo : EIATTR_PARAM_CBANK
	.align		4
        /*00b8*/ 	.byte	0x04, 0x0a
        /*00ba*/ 	.short	(.L_35 - .L_34)
	.align		4
.L_34:
        /*00bc*/ 	.word	index@(.nv.constant0._Z15process_group2DPiS_PfS0_S_bS_S_)
        /*00c0*/ 	.short	0x0380
        /*00c2*/ 	.short	0x0040


	//----- nvinfo : EIATTR_SW_WAR
	.align		4
.L_35:
        /*00c4*/ 	.byte	0x04, 0x36
        /*00c6*/ 	.short	(.L_37 - .L_36)
.L_36:
        /*00c8*/ 	.word	0x00000008
.L_37:


//--------------------- .nv.callgraph             --------------------------
	.section	.nv.callgraph,"",@"SHT_CUDA_CALLGRAPH"
	.align	4
	.sectionentsize	8
	.align		4
        /*0000*/ 	.word	0x00000000
	.align		4
        /*0004*/ 	.word	0xffffffff
	.align		4
        /*0008*/ 	.word	0x00000000
	.align		4
        /*000c*/ 	.word	0xfffffffe
	.align		4
        /*0010*/ 	.word	0x00000000
	.align		4
        /*0014*/ 	.word	0xfffffffd
	.align		4
        /*0018*/ 	.word	0x00000000
	.align		4
        /*001c*/ 	.word	0xfffffffc


//--------------------- .text._Z15process_group2DPiS_PfS0_S_bS_S_ --------------------------
	.section	.text._Z15process_group2DPiS_PfS0_S_bS_S_,"ax",@progbits
	.align	128
        .global         _Z15process_group2DPiS_PfS0_S_bS_S_
        .type           _Z15process_group2DPiS_PfS0_S_bS_S_,@function
        .size           _Z15process_group2DPiS_PfS0_S_bS_S_,(.L_x_40 - _Z15process_group2DPiS_PfS0_S_bS_S_)
        .other          _Z15process_group2DPiS_PfS0_S_bS_S_,@"STO_CUDA_ENTRY STV_DEFAULT"
_Z15process_group2DPiS_PfS0_S_bS_S_:
.text._Z15process_group2DPiS_PfS0_S_bS_S_:
[----:B------:R-:W-:Y:S01]  /*0000*/  LDC R1, c[0x0][0x37c] ;  /* 0x0000df00ff017b82 */ /* 0x000fe20000000800 */
[----:B------:R-:W0:Y:S07]  /*0010*/  S2R R2, SR_TID.X ;  /* 0x0000000000027919 */ /* 0x000e2e0000002100 */
[----:B------:R-:W1:Y:S01]  /*0020*/  S2UR UR5, SR_CgaCtaId ;  /* 0x00000000000579c3 */ /* 0x000e620000008800 */
[----:B------:R-:W2:Y:S01]  /*0030*/  LDCU UR8, c[0x0][0x370] ;  /* 0x00006e00ff0877ac */ /* 0x000ea20008000800 */
[----:B------:R-:W-:Y:S01]  /*0040*/  BSSY.RECONVERGENT B1, `(.L_x_0) ;  /* 0x000006f000017945 */ /* 0x000fe20003800200 */
[----:B------:R-:W0:Y:S03]  /*0050*/  S2R R3, SR_CTAID.X ;  /* 0x0000000000037919 */ /* 0x000e260000002500 */
[----:B------:R-:W-:Y:S01]  /*0060*/  BSSY.RELIABLE B0, `(.L_x_1) ;  /* 0x0000017000007945 */ /* 0x000fe20003800100 */
[----:B------:R-:W3:Y:S01]  /*0070*/  LDCU UR9, c[0x0][0x374] ;  /* 0x00006e80ff0977ac */ /* 0x000ee20008000800 */
[----:B------:R-:W4:Y:S01]  /*0080*/  S2R R5, SR_TID.Y ;  /* 0x0000000000057919 */ /* 0x000f220000002200 */
[----:B------:R-:W-:Y:S01]  /*0090*/  UMOV UR4, 0x400 ;  /* 0x0000040000047882 */ /* 0x000fe20000000000 */
[----:B------:R-:W0:Y:S01]  /*00a0*/  LDCU.64 UR6, c[0x0][0x358] ;  /* 0x00006b00ff0677ac */ /* 0x000e220008000a00 */
[----:B------:R-:W5:Y:S01]  /*00b0*/  S2R R0, SR_CTAID.Y ;  /* 0x0000000000007919 */ /* 0x000f620000002600 */
[----:B-1----:R-:W-:Y:S01]  /*00c0*/  ULEA UR4, UR5, UR4, 0x18 ;  /* 0x0000000405047291 */ /* 0x002fe2000f8ec0ff */
[C---:B0-----:R-:W-:Y:S01]  /*00d0*/  LOP3.LUT P0, RZ, R3.reuse, R2, RZ, 0xfc, !PT ;  /* 0x0000000203ff7212 */ /* 0x041fe2000780fcff */
[----:B--2---:R-:W-:-:S02]  /*00e0*/  IMAD R4, R3, UR8, R2 ;  /* 0x0000000803047c24 */ /* 0x004fc4000f8e0202 */
[C---:B----4-:R-:W-:Y:S02]  /*00f0*/  IMAD R6, R5.reuse, 0x16, R2 ;  /* 0x0000001605067824 */ /* 0x050fe400078e0202 */
[----:B------:R-:W-:Y:S01]  /*0100*/  VIADD R4, R4, 0xffffffff ;  /* 0xffffffff04047836 */ /* 0x000fe20000000000 */
[----:B-----5:R-:W-:Y:S01]  /*0110*/  LOP3.LUT P1, RZ, R5, R0, RZ, 0xfc, !PT ;  /* 0x0000000005ff7212 */ /* 0x020fe2000782fcff */
[----:B---3--:R-:W-:Y:S01]  /*0120*/  IMAD R7, R0, UR9, R5 ;  /* 0x0000000900077c24 */ /* 0x008fe2000f8e0205 */
[----:B------:R-:W-:Y:S02]  /*0130*/  LEA R6, R6, UR4, 0x2 ;  /* 0x0000000406067c11 */ /* 0x000fe4000f8e10ff */
[----:B------:R-:W-:Y:S01]  /*0140*/  PLOP3.LUT P0, PT, P0, P1, PT, 0x2f, 0xf2 ;  /* 0x0000000000f2781c */ /* 0x000fe20000702577 */
[----:B------:R-:W-:-:S12]  /*0150*/  VIADD R7, R7, 0xffffffff ;  /* 0xffffffff07077836 */ /* 0x000fd80000000000 */
[----:B------:R-:W-:Y:S05]  /*0160*/  @P0 BRA `(.L_x_2) ;  /* 0x0000000000180947 */ /* 0x000fea0003800000 */
[----:B------:R-:W-:Y:S02]  /*0170*/  ISETP.NE.AND P1, PT, R3, 0x13, PT ;  /* 0x000000130300780c */ /* 0x000fe40003f25270 */
[----:B------:R-:W-:Y:S02]  /*0180*/  ISETP.NE.AND P0, PT, R0, 0x13, PT ;  /* 0x000000130000780c */ /* 0x000fe40003f05270 */
[----:B------:R-:W-:Y:S02]  /*0190*/  ISETP.EQ.AND P1, PT, R2, 0x15, !P1 ;  /* 0x000000150200780c */ /* 0x000fe40004f22270 */
[----:B------:R-:W-:-:S13]  /*01a0*/  ISETP.NE.OR P0, PT, R5, 0x15, P0 ;  /* 0x000000150500780c */ /* 0x000fda0000705670 */
[----:B------:R-:W-:Y:S05]  /*01b0*/  @P0 BREAK.RELIABLE !P1, B0 ;  /* 0x0000000000000942 */ /* 0x000fea0004800100 */
[----:B------:R-:W-:Y:S05]  /*01c0*/  @P0 BRA !P1, `(.L_x_3) ;  /* 0x0000000000100947 */ /* 0x000fea0004800000 */
.L_x_2:
[----:B------:R-:W-:Y:S05]  /*01d0*/  BSYNC.RELIABLE B0 ;  /* 0x0000000000007941 */ /* 0x000fea0003800100 */
.L_x_1:
[----:B------:R0:W-:Y:S01]  /*01e0*/  STS [R6], RZ ;  /* 0x000000ff06007388 */ /* 0x0001e20000000800 */
[----:B------:R-:W-:Y:S01]  /*01f0*/  IMAD.MOV.U32 R18, RZ, RZ, RZ ;  /* 0x000000ffff127224 */ /* 0x000fe200078e00ff */
[----:B------:R-:W-:Y:S06]  /*0200*/  BRA `(.L_x_4) ;  /* 0x0000000400487947 */ /* 0x000fec0003800000 */
.L_x_3:
[----:B------:R-:W0:Y:S01]  /*0210*/  LDC.64 R12, c[0x0][0x3a0] ;  /* 0x0000e800ff0c7b82 */ /* 0x000e220000000a00 */
[----:B------:R-:W-:-:S07]  /*0220*/  IMAD R24, R7, 0x190, R4 ;  /* 0x0000019007187824 */ /* 0x000fce00078e0204 */
[----:B------:R-:W1:Y:S01]  /*0230*/  LDC.64 R8, c[0x0][0x390] ;  /* 0x0000e400ff087b82 */ /* 0x000e620000000a00 */
[----:B0-----:R-:W-:-:S06]  /*0240*/  IMAD.WIDE R12, R24, 0x4, R12 ;  /* 0x00000004180c7825 */ /* 0x001fcc00078e020c */
[----:B------:R-:W2:Y:S01]  /*0250*/  LDG.E R12, desc[UR6][R12.64] ;  /* 0x000000060c0c7981 */ /* 0x000ea2000c1e1900 */
[----:B-1----:R-:W-:-:S06]  /*0260*/  IMAD.WIDE R8, R24, 0x4, R8 ;  /* 0x0000000418087825 */ /* 0x002fcc00078e0208 */
[----:B------:R-:W3:Y:S01]  /*0270*/  LDG.E R9, desc[UR6][R8.64] ;  /* 0x0000000608097981 */ /* 0x000ee2000c1e1900 */
[----:B------:R-:W-:Y:S01]  /*0280*/  BSSY.RECONVERGENT B2, `(.L_x_5) ;  /* 0x000000f000027945 */ /* 0x000fe20003800200 */
[----:B--2---:R-:W-:-:S04]  /*0290*/  VIMNMX R10, PT, PT, R12, 0x1, !PT ;  /* 0x000000010c0a7848 */ /* 0x004fc80007fe0100 */
[----:B------:R-:W-:-:S04]  /*02a0*/  I2FP.F32.U32 R10, R10 ;  /* 0x0000000a000a7245 */ /* 0x000fc80000201000 */
[----:B------:R-:W0:Y:S08]  /*02b0*/  MUFU.RCP R11, R10 ;  /* 0x0000000a000b7308 */ /* 0x000e300000001000 */
[----:B---3--:R-:W1:Y:S01]  /*02c0*/  FCHK P0, R9, R10 ;  /* 0x0000000a09007302 */ /* 0x008e620000000000 */
[----:B0-----:R-:W-:-:S04]  /*02d0*/  FFMA R0, -R10, R11, 1 ;  /* 0x3f8000000a007423 */ /* 0x001fc8000000010b */
[----:B------:R-:W-:-:S04]  /*02e0*/  FFMA R0, R11, R0, R11 ;  /* 0x000000000b007223 */ /* 0x000fc8000000000b */
[----:B------:R-:W-:-:S04]  /*02f0*/  FFMA R11, R9, R0, RZ ;  /* 0x00000000090b7223 */ /* 0x000fc800000000ff */
[----:B------:R-:W-:-:S04]  /*0300*/  FFMA R12, -R10, R11, R9 ;  /* 0x0000000b0a0c7223 */ /* 0x000fc80000000109 */
[----:B------:R-:W-:Y:S01]  /*0310*/  FFMA R25, R0, R12, R11 ;  /* 0x0000000c00197223 */ /* 0x000fe2000000000b */
[----:B-1----:R-:W-:Y:S06]  /*0320*/  @!P0 BRA `(.L_x_6) ;  /* 0x0000000000108947 */ /* 0x002fec0003800000 */
[----:B------:R-:W-:Y:S01]  /*0330*/  IMAD.MOV.U32 R0, RZ, RZ, R10 ;  /* 0x000000ffff007224 */ /* 0x000fe200078e000a */
[----:B------:R-:W-:-:S07]  /*0340*/  MOV R13, 0x360 ;  /* 0x00000360000d7802 */ /* 0x000fce0000000f00 */
[----:B------:R-:W-:Y:S05]  /*0350*/  CALL.REL.NOINC `($__internal_1_$__cuda_sm3x_div_rn_noftz_f32_slowpath) ;  /* 0x0000000c00fc7944 */ /* 0x000fea0003c00000 */
[----:B------:R-:W-:-:S07]  /*0360*/  IMAD.MOV.U32 R25, RZ, RZ, R0 ;  /* 0x000000ffff197224 */ /* 0x000fce00078e0000 */
.L_x_6:
[----:B------:R-:W-:Y:S05]  /*0370*/  BSYNC.RECONVERGENT B2 ;  /* 0x0000000000027941 */ /* 0x000fea0003800200 */
.L_x_5:
[----:B------:R-:W0:Y:S02]  /*0380*/  LDC.64 R8, c[0x0][0x398] ;  /* 0x0000e600ff087b82 */ /* 0x000e240000000a00 */
[----:B0-----:R-:W-:-:S06]  /*0390*/  IMAD.WIDE R8, R24, 0x4, R8 ;  /* 0x0000000418087825 */ /* 0x001fcc00078e0208 */
[----:B------:R-:W2:Y:S01]  /*03a0*/  LDG.E R9, desc[UR6][R8.64] ;  /* 0x0000000608097981 */ /* 0x000ea2000c1e1900 */
[----:B------:R-:W0:Y:S01]  /*03b0*/  MUFU.RCP R11, R10 ;  /* 0x0000000a000b7308 */ /* 0x000e220000001000 */
[----:B------:R-:W-:Y:S07]  /*03c0*/  BSSY.RECONVERGENT B2, `(.L_x_7) ;  /* 0x000000d000027945 */ /* 0x000fee0003800200 */
[----:B------:R-:W-:Y:S01]  /*03d0*/  F2I.TRUNC.NTZ R25, R25 ;  /* 0x0000001900197305 */ /* 0x000fe2000020f100 */
[----:B0-----:R-:W-:-:S04]  /*03e0*/  FFMA R26, -R10, R11, 1 ;  /* 0x3f8000000a1a7423 */ /* 0x001fc8000000010b */
[----:B------:R-:W-:-:S03]  /*03f0*/  FFMA R26, R11, R26, R11 ;  /* 0x0000001a0b1a7223 */ /* 0x000fc6000000000b */
[----:B--2---:R-:W0:Y:S01]  /*0400*/  FCHK P0, R9, R10 ;  /* 0x0000000a09007302 */ /* 0x004e220000000000 */
[----:B------:R-:W-:-:S04]  /*0410*/  FFMA R11, R26, R9, RZ ;  /* 0x000000091a0b7223 */ /* 0x000fc800000000ff */
[----:B------:R-:W-:-:S04]  /*0420*/  FFMA R0, -R10, R11, R9 ;  /* 0x0000000b0a007223 */ /* 0x000fc80000000109 */
[----:B------:R-:W-:Y:S01]  /*0430*/  FFMA R26, R26, R0, R11 ;  /* 0x000000001a1a7223 */ /* 0x000fe2000000000b */
[----:B0-----:R-:W-:Y:S06]  /*0440*/  @!P0 BRA `(.L_x_8) ;  /* 0x0000000000108947 */ /* 0x001fec0003800000 */
[----:B------:R-:W-:Y:S02]  /*0450*/  MOV R0, R10 ;  /* 0x0000000a00007202 */ /* 0x000fe40000000f00 */
[----:B------:R-:W-:-:S07]  /*0460*/  MOV R13, 0x480 ;  /* 0x00000480000d7802 */ /* 0x000fce0000000f00 */
[----:B------:R-:W-:Y:S05]  /*0470*/  CALL.REL.NOINC `($__internal_1_$__cuda_sm3x_div_rn_noftz_f32_slowpath) ;  /* 0x0000000c00b47944 */ /* 0x000fea0003c00000 */
[----:B------:R-:W-:-:S07]  /*0480*/  IMAD.MOV.U32 R26, RZ, RZ, R0 ;  /* 0x000000ffff1a7224 */ /* 0x000fce00078e0000 */
.L_x_8:
[----:B------:R-:W-:Y:S05]  /*0490*/  BSYNC.RECONVERGENT B2 ;  /* 0x0000000000027941 */ /* 0x000fea0003800200 */
.L_x_7:
[----:B------:R-:W0:Y:S01]  /*04a0*/  I2F.F64 R8, R25 ;  /* 0x0000001900087312 */ /* 0x000e220000201c00 */
[----:B------:R-:W-:Y:S01]  /*04b0*/  BSSY.RECONVERGENT B2, `(.L_x_9) ;  /* 0x0000006000027945 */ /* 0x000fe20003800200 */
[----:B------:R-:W-:Y:S01]  /*04c0*/  MOV R0, 0x510 ;  /* 0x0000051000007802 */ /* 0x000fe20000000f00 */
[----:B0-----:R-:W-:-:S10]  /*04d0*/  DADD R8, -RZ, |R8| ;  /* 0x00000000ff087229 */ /* 0x001fd40000000508 */
[----:B------:R-:W-:Y:S02]  /*04e0*/  IMAD.MOV.U32 R12, RZ, RZ, R8 ;  /* 0x000000ffff0c7224 */ /* 0x000fe400078e0008 */
[----:B------:R-:W-:-:S07]  /*04f0*/  IMAD.MOV.U32 R27, RZ, RZ, R9 ;  /* 0x000000ffff1b7224 */ /* 0x000fce00078e0009 */
[----:B------:R-:W-:Y:S05]  /*0500*/  CALL.REL.NOINC `($_Z15process_group2DPiS_PfS0_S_bS_S_$__internal_accurate_pow) ;  /* 0x0000001400347944 */ /* 0x000fea0003c00000 */
[----:B------:R-:W-:Y:S05]  /*0510*/  BSYNC.RECONVERGENT B2 ;  /* 0x0000000000027941 */ /* 0x000fea0003800200 */
.L_x_9:
[C---:B------:R-:W-:Y:S01]  /*0520*/  ISETP.NE.AND P0, PT, R25.reuse, RZ, PT ;  /* 0x000000ff1900720c */ /* 0x040fe20003f05270 */
[----:B------:R-:W0:Y:S01]  /*0530*/  F2F.F64.F32 R8, R26 ;  /* 0x0000001a00087310 */ /* 0x000e220000201800 */
[----:B------:R-:W-:Y:S01]  /*0540*/  ISETP.NE.AND P1, PT, R25, 0x1, PT ;  /* 0x000000011900780c */ /* 0x000fe20003f25270 */
[----:B------:R-:W-:Y:S01]  /*0550*/  IMAD.MOV.U32 R12, RZ, RZ, 0x0 ;  /* 0x00000000ff0c7424 */ /* 0x000fe200078e00ff */
[----:B------:R-:W-:Y:S01]  /*0560*/  MOV R13, 0x3fd80000 ;  /* 0x3fd80000000d7802 */ /* 0x000fe20000000f00 */
[----:B------:R-:W-:Y:S08]  /*0570*/  BSSY.RECONVERGENT B2, `(.L_x_10) ;  /* 0x0000015000027945 */ /* 0x000ff00003800200 */
[----:B------:R-:W-:-:S06]  /*0580*/  @!P0 CS2R R10, SRZ ;  /* 0x00000000000a8805 */ /* 0x000fcc000001ff00 */
[----:B------:R-:W-:Y:S02]  /*0590*/  FSEL R10, R10, RZ, P1 ;  /* 0x000000ff0a0a7208 */ /* 0x000fe40000800000 */
[----:B------:R-:W-:-:S06]  /*05a0*/  FSEL R11, R11, 1.875, P1 ;  /* 0x3ff000000b0b7808 */ /* 0x000fcc0000800000 */
[----:B0-----:R-:W-:-:S06]  /*05b0*/  DADD R8, R8, -R10 ;  /* 0x0000000008087229 */ /* 0x001fcc000000080a */
[----:B------:R-:W0:Y:S04]  /*05c0*/  MUFU.RSQ64H R21, R9 ;  /* 0x0000000900157308 */ /* 0x000e280000001c00 */
[----:B------:R-:W-:-:S05]  /*05d0*/  VIADD R20, R9, 0xfcb00000 ;  /* 0xfcb0000009147836 */ /* 0x000fca0000000000 */
[----:B------:R-:W-:Y:S01]  /*05e0*/  ISETP.GE.U32.AND P0, PT, R20, 0x7ca00000, PT ;  /* 0x7ca000001400780c */ /* 0x000fe20003f06070 */
[----:B0-----:R-:W-:-:S08]  /*05f0*/  DMUL R10, R20, R20 ;  /* 0x00000014140a7228 */ /* 0x001fd00000000000 */
[----:B------:R-:W-:-:S08]  /*0600*/  DFMA R10, R8, -R10, 1 ;  /* 0x3ff00000080a742b */ /* 0x000fd0000000080a */
[----:B------:R-:W-:Y:S02]  /*0610*/  DFMA R12, R10, R12, 0.5 ;  /* 0x3fe000000a0c742b */ /* 0x000fe4000000000c */
[----:B------:R-:W-:-:S08]  /*0620*/  DMUL R10, R20, R10 ;  /* 0x0000000a140a7228 */ /* 0x000fd00000000000 */
[----:B------:R-:W-:-:S08]  /*0630*/  DFMA R10, R12, R10, R20 ;  /* 0x0000000a0c0a722b */ /* 0x000fd00000000014 */
[----:B------:R-:W-:Y:S02]  /*0640*/  DMUL R12, R8, R10 ;  /* 0x0000000a080c7228 */ /* 0x000fe40000000000 */
[----:B------:R-:W-:Y:S02]  /*0650*/  VIADD R17, R11, 0xfff00000 ;  /* 0xfff000000b117836 */ /* 0x000fe40000000000 */
[----:B------:R-:W-:-:S04]  /*0660*/  IMAD.MOV.U32 R16, RZ, RZ, R10 ;  /* 0x000000ffff107224 */ /* 0x000fc800078e000a */
[----:B------:R-:W-:-:S08]  /*0670*/  DFMA R14, R12, -R12, R8 ;  /* 0x8000000c0c0e722b */ /* 0x000fd00000000008 */
[----:B------:R-:W-:Y:S01]  /*0680*/  DFMA R18, R14, R16, R12 ;  /* 0x000000100e12722b */ /* 0x000fe2000000000c */
[----:B------:R-:W-:Y:S10]  /*0690*/  @!P0 BRA `(.L_x_11) ;  /* 0x0000000000088947 */ /* 0x000ff40003800000 */
[----:B------:R-:W-:-:S07]  /*06a0*/  MOV R0, 0x6c0 ;  /* 0x000006c000007802 */ /* 0x000fce0000000f00 */
[----:B------:R-:W-:Y:S05]  /*06b0*/  CALL.REL.NOINC `($__internal_0_$__cuda_sm20_dsqrt_rn_f64_mediumpath_v1) ;  /* 0x0000000800787944 */ /* 0x000fea0003c00000 */
.L_x_11:
[----:B------:R-:W-:Y:S05]  /*06c0*/  BSYNC.RECONVERGENT B2 ;  /* 0x0000000000027941 */ /* 0x000fea0003800200 */
.L_x_10:
[----:B------:R-:W0:Y:S02]  /*06d0*/  LDC.64 R8, c[0x0][0x380] ;  /* 0x0000e000ff087b82 */ /* 0x000e240000000a00 */
[----:B0-----:R-:W-:-:S06]  /*06e0*/  IMAD.WIDE R8, R24, 0x4, R8 ;  /* 0x0000000418087825 */ /* 0x001fcc00078e0208 */
[----:B------:R-:W2:Y:S01]  /*06f0*/  LDG.E R8, desc[UR6][R8.64] ;  /* 0x0000000608087981 */ /* 0x000ea2000c1e1900 */
[----:B------:R1:W3:Y:S01]  /*0700*/  F2I.F64.TRUNC R18, R18 ;  /* 0x0000001200127311 */ /* 0x0002e2000030d100 */
[----:B--2---:R-:W-:-:S05]  /*0710*/  IMAD.IADD R25, R8, 0x1, -R25 ;  /* 0x0000000108197824 */ /* 0x004fca00078e0a19 */
[----:B---3--:R1:W-:Y:S02]  /*0720*/  STS [R6], R25 ;  /* 0x0000001906007388 */ /* 0x0083e40000000800 */
.L_x_4:
[----:B------:R-:W-:Y:S05]  /*0730*/  BSYNC.RECONVERGENT B1 ;  /* 0x0000000000017941 */ /* 0x000fea0003800200 */
.L_x_0:
[----:B------:R-:W-:Y:S05]  /*0740*/  WARPSYNC.ALL ;  /* 0x0000000000007948 */ /* 0x000fea0003800000 */
[----:B------:R-:W-:Y:S01]  /*0750*/  BAR.SYNC.DEFER_BLOCKING 0x0 ;  /* 0x0000000000007b1d */ /* 0x000fe20000010000 */
[----:B------:R-:W-:-:S04]  /*0760*/  ISETP.NE.AND P0, PT, R2, 0x15, PT ;  /* 0x000000150200780c */ /* 0x000fc80003f05270 */
[----:B------:R-:W-:-:S04]  /*0770*/  ISETP.EQ.OR P0, PT, R2, RZ, !P0 ;  /* 0x000000ff0200720c */ /* 0x000fc80004702670 */
[----:B------:R-:W-:-:S04]  /*0780*/  ISETP.EQ.OR P0, PT, R5, RZ, P0 ;  /* 0x000000ff0500720c */ /* 0x000fc80000702670 */
[----:B------:R-:W-:-:S13]  /*0790*/  ISETP.EQ.OR P0, PT, R5, 0x15, P0 ;  /* 0x000000150500780c */ /* 0x000fda0000702670 */
[----:B------:R-:W-:Y:S05]  /*07a0*/  @P0 EXIT ;  /* 0x000000000000094d */ /* 0x000fea0003800000 */
[----:B------:R-:W2:Y:S01]  /*07b0*/  LDCU.U8 UR4, c[0x0][0x3a8] ;  /* 0x00007500ff0477ac */ /* 0x000ea20008000000 */
[----:B------:R-:W3:Y:S01]  /*07c0*/  LDC.64 R8, c[0x0][0x3b0] ;  /* 0x0000ec00ff087b82 */ /* 0x000ee20000000a00 */
[----:B------:R-:W-:-:S07]  /*07d0*/  IMAD R5, R7, 0x190, R4 ;  /* 0x0000019007057824 */ /* 0x000fce00078e0204 */
[----:B------:R-:W4:Y:S08]  /*07e0*/  LDC.64 R10, c[0x0][0x3b8] ;  /* 0x0000ee00ff0a7b82 */ /* 0x000f300000000a00 */
[----:B------:R-:W5:Y:S01]  /*07f0*/  LDC.64 R12, c[0x0][0x3a0] ;  /* 0x0000e800ff0c7b82 */ /* 0x000f620000000a00 */
[----:B--2---:R-:W-:-:S04]  /*0800*/  UPRMT UR4, UR4, 0x8880, URZ ;  /* 0x0000888004047896 */ /* 0x004fc800080000ff */
[----:B------:R-:W-:Y:S01]  /*0810*/  UISETP.NE.AND UP0, UPT, UR4, URZ, UPT ;  /* 0x000000ff0400728c */ /* 0x000fe2000bf05270 */
[----:B---3--:R-:W-:-:S04]  /*0820*/  IMAD.WIDE R8, R4, 0x4, R8 ;  /* 0x0000000404087825 */ /* 0x008fc800078e0208 */
[----:B----4-:R-:W-:-:S04]  /*0830*/  IMAD.WIDE R10, R4, 0x4, R10 ;  /* 0x00000004040a7825 */ /* 0x010fc800078e020a */
[----:B-----5:R-:W-:Y:S01]  /*0840*/  IMAD.WIDE R12, R5, 0x4, R12 ;  /* 0x00000004050c7825 */ /* 0x020fe200078e020c */
[----:B------:R-:W-:Y:S06]  /*0850*/  BRA.U UP0, `(.L_x_12) ;  /* 0x00000001007c7547 */ /* 0x000fec000b800000 */
[----:B------:R-:W2:Y:S01]  /*0860*/  LDS R0, [R6] ;  /* 0x0000000006007984 */ /* 0x000ea20000000800 */
[----:B------:R-:W-:Y:S01]  /*0870*/  IMAD.MOV R15, RZ, RZ, -R18 ;  /* 0x000000ffff0f7224 */ /* 0x000fe200078e0a12 */
[----:B------:R-:W-:Y:S02]  /*0880*/  BSSY.RECONVERGENT B1, `(.L_x_12) ;  /* 0x000001c000017945 */ /* 0x000fe40003800200 */
[----:B------:R-:W-:Y:S04]  /*0890*/  LDS R21, [R6+-0x5c] ;  /* 0xffffa40006157984 */ /* 0x000fe80000000800 */
[----:B------:R-:W-:Y:S04]  /*08a0*/  LDS R22, [R6+-0x58] ;  /* 0xffffa80006167984 */ /* 0x000fe80000000800 */
[----:B------:R-:W3:Y:S04]  /*08b0*/  LDS R23, [R6+-0x54] ;  /* 0xffffac0006177984 */ /* 0x000ee80000000800 */
[----:B------:R-:W4:Y:S04]  /*08c0*/  LDS R24, [R6+-0x4] ;  /* 0xfffffc0006187984 */ /* 0x000f280000000800 */
[----:B------:R-:W-:Y:S04]  /*08d0*/  LDS R20, [R6+0x4] ;  /* 0x0000040006147984 */ /* 0x000fe80000000800 */
[----:B-1----:R-:W1:Y:S04]  /*08e0*/  LDS R19, [R6+0x54] ;  /* 0x0000540006137984 */ /* 0x002e680000000800 */
[----:B------:R-:W-:Y:S04]  /*08f0*/  LDS R16, [R6+0x58] ;  /* 0x0000580006107984 */ /* 0x000fe80000000800 */
[----:B------:R-:W5:Y:S01]  /*0900*/  LDS R17, [R6+0x5c] ;  /* 0x00005c0006117984 */ /* 0x000f620000000800 */
[----:B--2---:R-:W-:-:S02]  /*0910*/  ISETP.GE.AND P0, PT, R0, R15, PT ;  /* 0x0000000f0000720c */ /* 0x004fc40003f06270 */
[----:B---3--:R-:W-:-:S11]  /*0920*/  VIMNMX3 R21, R21, R22, R23, !PT ;  /* 0x000000161515720f */ /* 0x008fd60007800117 */
[----:B------:R-:W2:Y:S01]  /*0930*/  @!P0 LDC.64 R14, c[0x0][0x388] ;  /* 0x0000e200ff0e8b82 */ /* 0x000ea20000000a00 */
[----:B------:R-:W-:Y:S01]  /*0940*/  @!P0 IMAD R25, R7, 0x190, R4 ;  /* 0x0000019007198824 */ /* 0x000fe200078e0204 */
[----:B----4-:R-:W-:-:S04]  /*0950*/  VIMNMX3 R21, R21, R24, R0, !PT ;  /* 0x000000181515720f */ /* 0x010fc80007800100 */
[----:B-1----:R-:W-:-:S04]  /*0960*/  VIMNMX3 R19, R21, R20, R19, !PT ;  /* 0x000000141513720f */ /* 0x002fc80007800113 */
[----:B-----5:R-:W-:Y:S01]  /*0970*/  VIMNMX3.RELU R17, R19, R16, R17, !PT ;  /* 0x000000101311720f */ /* 0x020fe20007801111 */
[----:B--2---:R-:W-:-:S04]  /*0980*/  @!P0 IMAD.WIDE R14, R25, 0x4, R14 ;  /* 0x00000004190e8825 */ /* 0x004fc800078e020e */
[----:B------:R-:W-:-:S05]  /*0990*/  @!P0 IMAD.MOV.U32 R25, RZ, RZ, 0x3 ;  /* 0x00000003ff198424 */ /* 0x000fca00078e00ff */
[----:B------:R1:W-:Y:S01]  /*09a0*/  @!P0 STG.E desc[UR6][R14.64], R25 ;  /* 0x000000190e008986 */ /* 0x0003e2000c101906 */
[----:B------:R-:W-:Y:S05]  /*09b0*/  @!P0 BRA `(.L_x_13) ;  /* 0x0000000000208947 */ /* 0x000fea0003800000 */
[----:B------:R-:W-:-:S13]  /*09c0*/  ISETP.GT.AND P0, PT, R17, R18, PT ;  /* 0x000000121100720c */ /* 0x000fda0003f04270 */
[----:B-1----:R-:W1:Y:S01]  /*09d0*/  @P0 LDC.64 R14, c[0x0][0x388] ;  /* 0x0000e200ff0e0b82 */ /* 0x002e620000000a00 */
[----:B------:R-:W-:Y:S01]  /*09e0*/  @P0 ISETP.NE.AND P1, PT, R0, R17, PT ;  /* 0x000000110000020c */ /* 0x000fe20003f25270 */
[----:B------:R-:W-:Y:S01]  /*09f0*/  @P0 IMAD R7, R7, 0x190, R4 ;  /* 0x0000019007070824 */ /* 0x000fe200078e0204 */
[----:B------:R-:W-:-:S03]  /*0a00*/  @P0 MOV R0, 0x3 ;  /* 0x0000000300000802 */ /* 0x000fc60000000f00 */
[----:B-1----:R-:W-:Y:S01]  /*0a10*/  @P0 IMAD.WIDE R14, R7, 0x4, R14 ;  /* 0x00000004070e0825 */ /* 0x002fe200078e020e */
[----:B------:R-:W-:-:S05]  /*0a20*/  @P0 SEL R7, R0, 0x2, P1 ;  /* 0x0000000200070807 */ /* 0x000fca0000800000 */
[----:B------:R2:W-:Y:S02]  /*0a30*/  @P0 STG.E desc[UR6][R14.64], R7 ;  /* 0x000000070e000986 */ /* 0x0005e4000c101906 */
.L_x_13:
[----:B------:R-:W-:Y:S05]  /*0a40*/  BSYNC.RECONVERGENT B1 ;  /* 0x0000000000017941 */ /* 0x000fea0003800200 */
.L_x_12:
[----:B------:R3:W-:Y:S04]  /*0a50*/  STG.E desc[UR6][R8.64], R3 ;  /* 0x0000000308007986 */ /* 0x0007e8000c101906 */
[----:B------:R3:W-:Y:S04]  /*0a60*/  STG.E desc[UR6][R10.64], R2 ;  /* 0x000000020a007986 */ /* 0x0007e8000c101906 */
[----:B------:R-:W2:Y:S02]  /*0a70*/  LDG.E R0, desc[UR6][R12.64] ;  /* 0x000000060c007981 */ /* 0x000ea4000c1e1900 */
[C---:B--2---:R-:W-:Y:S01]  /*0a80*/  VIADD R7, R0.reuse, 0x1 ;  /* 0x0000000100077836 */ /* 0x044fe20000000000 */
[----:B------:R-:W-:-:S04]  /*0a90*/  ISETP.GT.AND P0, PT, R0, 0x63, PT ;  /* 0x000000630000780c */ /* 0x000fc80003f04270 */
[----:B------:R3:W-:Y:S09]  /*0aa0*/  STG.E desc[UR6][R12.64], R7 ;  /* 0x000000070c007986 */ /* 0x0007f2000c101906 */
[----:B------:R-:W-:Y:S05]  /*0ab0*/  @P0 BRA `(.L_x_14) ;  /* 0x0000000000780947 */ /* 0x000fea0003800000 */
[----:B---3--:R-:W2:Y:S08]  /*0ac0*/  LDC.64 R2, c[0x0][0x380] ;  /* 0x0000e000ff027b82 */ /* 0x008eb00000000a00 */
[----:B01----:R-:W0:Y:S01]  /*0ad0*/  LDC.64 R6, c[0x0][0x390] ;  /* 0x0000e400ff067b82 */ /* 0x003e220000000a00 */
[----:B--2---:R-:W-:-:S05]  /*0ae0*/  IMAD.WIDE R8, R5, 0x4, R2 ;  /* 0x0000000405087825 */ /* 0x004fca00078e0202 */
[----:B------:R-:W2:Y:S01]  /*0af0*/  LDG.E R0, desc[UR6][R8.64] ;  /* 0x0000000608007981 */ /* 0x000ea2000c1e1900 */
[----:B0-----:R-:W-:-:S05]  /*0b00*/  IMAD.WIDE R10, R5, 0x4, R6 ;  /* 0x00000004050a7825 */ /* 0x001fca00078e0206 */
[----:B------:R-:W3:Y:S01]  /*0b10*/  LDG.E R3, desc[UR6][R10.64] ;  /* 0x000000060a037981 */ /* 0x000ee2000c1e1900 */
[----:B--2---:R-:W-:-:S05]  /*0b20*/  I2FP.F32.S32 R0, R0 ;  /* 0x0000000000007245 */ /* 0x004fca0000201400 */
[----:B---3--:R-:W-:-:S05]  /*0b30*/  FADD R3, R0, R3 ;  /* 0x0000000300037221 */ /* 0x008fca0000000000 */
[----:B------:R0:W-:Y:S04]  /*0b40*/  STG.E desc[UR6][R10.64], R3 ;  /* 0x000000030a007986 */ /* 0x0001e8000c101906 */
[----:B------:R-:W2:Y:S01]  /*0b50*/  LDG.E R2, desc[UR6][R8.64] ;  /* 0x0000000608027981 */ /* 0x000ea2000c1e1900 */
[----:B------:R-:W-:Y:S01]  /*0b60*/  BSSY.RECONVERGENT B1, `(.L_x_15) ;  /* 0x0000006000017945 */ /* 0x000fe20003800200 */
[----:B------:R-:W-:Y:S01]  /*0b70*/  MOV R0, 0xbc0 ;  /* 0x00000bc000007802 */ /* 0x000fe20000000f00 */
[----:B--2---:R-:W1:Y:S02]  /*0b80*/  I2F.F64 R6, R2 ;  /* 0x0000000200067312 */ /* 0x004e640000201c00 */
[----:B-1----:R-:W-:-:S10]  /*0b90*/  DADD R26, -RZ, |R6| ;  /* 0x00000000ff1a7229 */ /* 0x002fd40000000506 */
[----:B0-----:R-:W-:-:S07]  /*0ba0*/  IMAD.MOV.U32 R12, RZ, RZ, R26 ;  /* 0x000000ffff0c7224 */ /* 0x001fce00078e001a */
[----:B------:R-:W-:Y:S05]  /*0bb0*/  CALL.REL.NOINC `($_Z15process_group2DPiS_PfS0_S_bS_S_$__internal_accurate_pow) ;  /* 0x0000000c00887944 */ /* 0x000fea0003c00000 */
[----:B------:R-:W-:Y:S05]  /*0bc0*/  BSYNC.RECONVERGENT B1 ;  /* 0x0000000000017941 */ /* 0x000fea0003800200 */
.L_x_15:
[----:B------:R-:W0:Y:S02]  /*0bd0*/  LDC.64 R6, c[0x0][0x398] ;  /* 0x0000e600ff067b82 */ /* 0x000e240000000a00 */
[----:B0-----:R-:W-:-:S05]  /*0be0*/  IMAD.WIDE R6, R5, 0x4, R6 ;  /* 0x0000000405067825 */ /* 0x001fca00078e0206 */
[----:B------:R-:W2:Y:S01]  /*0bf0*/  LDG.E R0, desc[UR6][R6.64] ;  /* 0x0000000606007981 */ /* 0x000ea2000c1e1900 */
[C---:B------:R-:W-:Y:S02]  /*0c00*/  ISETP.NE.AND P0, PT, R2.reuse, RZ, PT ;  /* 0x000000ff0200720c */ /* 0x040fe40003f05270 */
[----:B------:R-:W-:-:S11]  /*0c10*/  ISETP.NE.AND P1, PT, R2, 0x1, PT ;  /* 0x000000010200780c */ /* 0x000fd60003f25270 */
[----:B------:R-:W-:-:S06]  /*0c20*/  @!P0 CS2R R10, SRZ ;  /* 0x00000000000a8805 */ /* 0x000fcc000001ff00 */
[----:B------:R-:W-:Y:S02]  /*0c30*/  FSEL R2, R10, RZ, P1 ;  /* 0x000000ff0a027208 */ /* 0x000fe40000800000 */
[----:B------:R-:W-:Y:S01]  /*0c40*/  FSEL R3, R11, 1.875, P1 ;  /* 0x3ff000000b037808 */ /* 0x000fe20000800000 */
[----:B--2---:R-:W0:Y:S05]  /*0c50*/  F2F.F64.F32 R4, R0 ;  /* 0x0000000000047310 */ /* 0x004e2a0000201800 */
[----:B0-----:R-:W-:-:S10]  /*0c60*/  DADD R4, R4, R2 ;  /* 0x0000000004047229 */ /* 0x001fd40000000002 */
[----:B------:R-:W0:Y:S02]  /*0c70*/  F2F.F32.F64 R5, R4 ;  /* 0x0000000400057310 */ /* 0x000e240000301000 */
[----:B0-----:R-:W-:Y:S01]  /*0c80*/  STG.E desc[UR6][R6.64], R5 ;  /* 0x0000000506007986 */ /* 0x001fe2000c101906 */
[----:B------:R-:W-:Y:S05]  /*0c90*/  EXIT ;  /* 0x000000000000794d */ /* 0x000fea0003800000 */
.L_x_14:
[----:B---3--:R-:W2:Y:S08]  /*0ca0*/  LDC.64 R10, c[0x0][0x390] ;  /* 0x0000e400ff0a7b82 */ /* 0x008eb00000000a00 */
[----:B01----:R-:W0:Y:S01]  /*0cb0*/  LDC.64 R6, c[0x0][0x380] ;  /* 0x0000e000ff067b82 */ /* 0x003e220000000a00 */
[----:B--2---:R-:W-:-:S05]  /*0cc0*/  IMAD.WIDE R10, R5, 0x4, R10 ;  /* 0x00000004050a7825 */ /* 0x004fca00078e020a */
[----:B------:R-:W2:Y:S01]  /*0cd0*/  LDG.E R2, desc[UR6][R10.64] ;  /* 0x000000060a027981 */ /* 0x000ea2000c1e1900 */
[----:B0-----:R-:W-:-:S05]  /*0ce0*/  IMAD.WIDE R6, R5, 0x4, R6 ;  /* 0x0000000405067825 */ /* 0x001fca00078e0206 */
[----:B------:R-:W3:Y:S01]  /*0cf0*/  LDG.E R3, desc[UR6][R6.64] ;  /* 0x0000000606037981 */ /* 0x000ee2000c1e1900 */
[----:B------:R-:W-:Y:S01]  /*0d00*/  IMAD.MOV.U32 R9, RZ, RZ, 0x3c23d70a ;  /* 0x3c23d70aff097424 */ /* 0x000fe200078e00ff */
[----:B------:R-:W-:Y:S01]  /*0d10*/  BSSY.RECONVERGENT B1, `(.L_x_16) ;  /* 0x000000e000017945 */ /* 0x000fe20003800200 */
[----:B------:R-:W-:-:S04]  /*0d20*/  IMAD.MOV.U32 R0, RZ, RZ, 0x42c80000 ;  /* 0x42c80000ff007424 */ /* 0x000fc800078e00ff */
[----:B------:R-:W-:-:S04]  /*0d30*/  FFMA R0, -R9, R0, 1 ;  /* 0x3f80000009007423 */ /* 0x000fc80000000100 */
[----:B------:R-:W-:Y:S01]  /*0d40*/  FFMA R9, R0, -R9, -0.0099999997764825820923 ;  /* 0xbc23d70a00097423 */ /* 0x000fe20000000809 */
[----:B--2---:R-:W0:Y:S03]  /*0d50*/  FCHK P0, R2, -100 ;  /* 0xc2c8000002007902 */ /* 0x004e260000000000 */
[----:B------:R-:W-:-:S04]  /*0d60*/  FFMA R0, R2, R9, RZ ;  /* 0x0000000902007223 */ /* 0x000fc800000000ff */
[----:B------:R-:W-:Y:S01]  /*0d70*/  FFMA R4, R0, 100, R2 ;  /* 0x42c8000000047823 */ /* 0x000fe20000000002 */
[----:B---3--:R-:W-:-:S03]  /*0d80*/  I2FP.F32.S32 R3, R3 ;  /* 0x0000000300037245 */ /* 0x008fc60000201400 */
[----:B------:R-:W-:Y:S01]  /*0d90*/  FFMA R0, R9, R4, R0 ;  /* 0x0000000409007223 */ /* 0x000fe20000000000 */
[----:B0-----:R-:W-:Y:S06]  /*0da0*/  @!P0 BRA `(.L_x_17) ;  /* 0x0000000000108947 */ /* 0x001fec0003800000 */
[----:B------:R-:W-:Y:S01]  /*0db0*/  IMAD.MOV.U32 R9, RZ, RZ, R2 ;  /* 0x000000ffff097224 */ /* 0x000fe200078e0002 */
[----:B------:R-:W-:Y:S02]  /*0dc0*/  MOV R0, 0xc2c80000 ;  /* 0xc2c8000000007802 */ /* 0x000fe40000000f00 */
[----:B------:R-:W-:-:S07]  /*0dd0*/  MOV R13, 0xdf0 ;  /* 0x00000df0000d7802 */ /* 0x000fce0000000f00 */
[----:B------:R-:W-:Y:S05]  /*0de0*/  CALL.REL.NOINC `($__internal_1_$__cuda_sm3x_div_rn_noftz_f32_slowpath) ;  /* 0x0000000400587944 */ /* 0x000fea0003c00000 */
.L_x_17:
[----:B------:R-:W-:Y:S05]  /*0df0*/  BSYNC.RECONVERGENT B1 ;  /* 0x0000000000017941 */ /* 0x000fea0003800200 */
.L_x_16:
[----:B------:R-:W-:-:S04]  /*0e00*/  FADD R3, R3, R0 ;  /* 0x0000000003037221 */ /* 0x000fc80000000000 */
[----:B------:R-:W-:-:S05]  /*0e10*/  FADD R3, R2, R3 ;  /* 0x0000000302037221 */ /* 0x000fca0000000000 */
        /* <DEDUP_REMOVED lines=9> */
.L_x_18:
[----:B------:R-:W0:Y:S02]  /*0eb0*/  LDC.64 R6, c[0x0][0x398] ;  /* 0x0000e600ff067b82 */ /* 0x000e240000000a00 */
[----:B0-----:R-:W-:-:S05]  /*0ec0*/  IMAD.WIDE R4, R5, 0x4, R6 ;  /* 0x0000000405047825 */ /* 0x001fca00078e0206 */
[----:B------:R-:W2:Y:S01]  /*0ed0*/  LDG.E R7, desc[UR6][R4.64] ;  /* 0x0000000604077981 */ /* 0x000ea2000c1e1900 */
[----:B------:R-:W-:Y:S01]  /*0ee0*/  IMAD.MOV.U32 R0, RZ, RZ, 0x3c23d70a ;  /* 0x3c23d70aff007424 */ /* 0x000fe200078e00ff */
[C---:B------:R-:W-:Y:S01]  /*0ef0*/  ISETP.NE.AND P1, PT, R2.reuse, RZ, PT ;  /* 0x000000ff0200720c */ /* 0x040fe20003f25270 */
[----:B------:R-:W-:Y:S01]  /*0f00*/  IMAD.MOV.U32 R3, RZ, RZ, 0x42c80000 ;  /* 0x42c80000ff037424 */ /* 0x000fe200078e00ff */
[----:B------:R-:W-:Y:S01]  /*0f10*/  ISETP.NE.AND P2, PT, R2, 0x1, PT ;  /* 0x000000010200780c */ /* 0x000fe20003f45270 */
[----:B------:R-:W-:Y:S02]  /*0f20*/  BSSY.RECONVERGENT B1, `(.L_x_19) ;  /* 0x0000010000017945 */ /* 0x000fe40003800200 */
[----:B------:R-:W-:-:S04]  /*0f30*/  FFMA R3, -R0, R3, 1 ;  /* 0x3f80000000037423 */ /* 0x000fc80000000103 */
[----:B------:R-:W-:-:S04]  /*0f40*/  FFMA R0, R3, -R0, -0.0099999997764825820923 ;  /* 0xbc23d70a03007423 */ /* 0x000fc80000000800 */
[----:B------:R-:W-:-:S06]  /*0f50*/  @!P1 CS2R R10, SRZ ;  /* 0x00000000000a9805 */ /* 0x000fcc000001ff00 */
[----:B------:R-:W-:Y:S02]  /*0f60*/  FSEL R2, R10, RZ, P2 ;  /* 0x000000ff0a027208 */ /* 0x000fe40001000000 */
[----:B------:R-:W-:Y:S01]  /*0f70*/  FSEL R3, R11, 1.875, P2 ;  /* 0x3ff000000b037808 */ /* 0x000fe20001000000 */
[----:B--2---:R-:W0:Y:S01]  /*0f80*/  FCHK P0, R7, -100 ;  /* 0xc2c8000007007902 */ /* 0x004e220000000000 */
[----:B------:R-:W-:-:S04]  /*0f90*/  FFMA R6, R0, R7, RZ ;  /* 0x0000000700067223 */ /* 0x000fc800000000ff */
[----:B------:R-:W-:-:S04]  /*0fa0*/  FFMA R9, R6, 100, R7 ;  /* 0x42c8000006097823 */ /* 0x000fc80000000007 */
[----:B------:R-:W-:Y:S01]  /*0fb0*/  FFMA R9, R0, R9, R6 ;  /* 0x0000000900097223 */ /* 0x000fe20000000006 */
[----:B0-----:R-:W-:Y:S06]  /*0fc0*/  @!P0 BRA `(.L_x_20) ;  /* 0x0000000000148947 */ /* 0x001fec0003800000 */
[----:B------:R-:W-:Y:S01]  /*0fd0*/  IMAD.MOV.U32 R9, RZ, RZ, R7 ;  /* 0x000000ffff097224 */ /* 0x000fe200078e0007 */
[----:B------:R-:W-:Y:S01]  /*0fe0*/  MOV R13, 0x1010 ;  /* 0x00001010000d7802 */ /* 0x000fe20000000f00 */
[----:B------:R-:W-:-:S07]  /*0ff0*/  IMAD.MOV.U32 R0, RZ, RZ, -0x3d380000 ;  /* 0xc2c80000ff007424 */ /* 0x000fce00078e00ff */
[----:B------:R-:W-:Y:S05]  /*1000*/  CALL.REL.NOINC `($__internal_1_$__cuda_sm3x_div_rn_noftz_f32_slowpath) ;  /* 0x0000000000d07944 */ /* 0x000fea0003c00000 */
[----:B------:R-:W-:-:S07]  /*1010*/  MOV R9, R0 ;  /* 0x0000000000097202 */ /* 0x000fce0000000f00 */
.L_x_20:
[----:B------:R-:W-:Y:S05]  /*1020*/  BSYNC.RECONVERGENT B1 ;  /* 0x0000000000017941 */ /* 0x000fea0003800200 */
.L_x_19:
[----:B------:R-:W0:Y:S08]  /*1030*/  F2F.F64.F32 R8, R9 ;  /* 0x0000000900087310 */ /* 0x000e300000201800 */
[----:B------:R-:W1:Y:S01]  /*1040*/  F2F.F64.F32 R6, R7 ;  /* 0x0000000700067310 */ /* 0x000e620000201800 */
[----:B0-----:R-:W-:-:S08]  /*1050*/  DADD R2, R8, R2 ;  /* 0x0000000008027229 */ /* 0x001fd00000000002 */
[----:B-1----:R-:W-:-:S10]  /*1060*/  DADD R2, R2, R6 ;  /* 0x0000000002027229 */ /* 0x002fd40000000006 */
[----:B------:R-:W0:Y:S02]  /*1070*/  F2F.F32.F64 R3, R2 ;  /* 0x0000000200037310 */ /* 0x000e240000301000 */
[----:B0-----:R-:W-:Y:S01]  /*1080*/  STG.E desc[UR6][R4.64], R3 ;  /* 0x0000000304007986 */ /* 0x001fe2000c101906 */
[----:B------:R-:W-:Y:S05]  /*1090*/  EXIT ;  /* 0x000000000000794d */ /* 0x000fea0003800000 */
        .weak           $__internal_0_$__cuda_sm20_dsqrt_rn_f64_mediumpath_v1
        .type           $__internal_0_$__cuda_sm20_dsqrt_rn_f64_mediumpath_v1,@function
        .size           $__internal_0_$__cuda_sm20_dsqrt_rn_f64_mediumpath_v1,($__internal_1_$__cuda_sm3x_div_rn_noftz_f32_slowpath - $__internal_0_$__cuda_sm20_dsqrt_rn_f64_mediumpath_v1)
$__internal_0_$__cuda_sm20_dsqrt_rn_f64_mediumpath_v1:
[----:B------:R-:W-:Y:S01]  /*10a0*/  ISETP.GE.U32.AND P0, PT, R20, -0x3400000, PT ;  /* 0xfcc000001400780c */ /* 0x000fe20003f06070 */
[----:B------:R-:W-:Y:S01]  /*10b0*/  BSSY.RECONVERGENT B3, `(.L_x_21) ;  /* 0x0000024000037945 */ /* 0x000fe20003800200 */
[----:B------:R-:W-:-:S11]  /*10c0*/  IMAD.MOV.U32 R11, RZ, RZ, R17 ;  /* 0x000000ffff0b7224 */ /* 0x000fd600078e0011 */
[----:B------:R-:W-:Y:S05]  /*10d0*/  @!P0 BRA `(.L_x_22) ;  /* 0x0000000000208947 */ /* 0x000fea0003800000 */
[----:B------:R-:W-:-:S10]  /*10e0*/  DFMA.RM R10, R14, R10, R12 ;  /* 0x0000000a0e0a722b */ /* 0x000fd4000000400c */
[----:B------:R-:W-:-:S05]  /*10f0*/  IADD3 R12, P0, PT, R10, 0x1, RZ ;  /* 0x000000010a0c7810 */ /* 0x000fca0007f1e0ff */
[----:B------:R-:W-:-:S06]  /*1100*/  IMAD.X R13, RZ, RZ, R11, P0 ;  /* 0x000000ffff0d7224 */ /* 0x000fcc00000e060b */
[----:B------:R-:W-:-:S08]  /*1110*/  DFMA.RP R8, -R10, R12, R8 ;  /* 0x0000000c0a08722b */ /* 0x000fd00000008108 */
[----:B------:R-:W-:-:S06]  /*1120*/  DSETP.GT.AND P0, PT, R8, RZ, PT ;  /* 0x000000ff0800722a */ /* 0x000fcc0003f04000 */
[----:B------:R-:W-:Y:S02]  /*1130*/  FSEL R10, R12, R10, P0 ;  /* 0x0000000a0c0a7208 */ /* 0x000fe40000000000 */
[----:B------:R-:W-:Y:S01]  /*1140*/  FSEL R11, R13, R11, P0 ;  /* 0x0000000b0d0b7208 */ /* 0x000fe20000000000 */
[----:B------:R-:W-:Y:S06]  /*1150*/  BRA `(.L_x_23) ;  /* 0x0000000000647947 */ /* 0x000fec0003800000 */
.L_x_22:
[----:B------:R-:W-:-:S14]  /*1160*/  DSETP.NE.AND P0, PT, R8, RZ, PT ;  /* 0x000000ff0800722a */ /* 0x000fdc0003f05000 */
[----:B------:R-:W-:Y:S05]  /*1170*/  @!P0 BRA `(.L_x_24) ;  /* 0x0000000000588947 */ /* 0x000fea0003800000 */
[----:B------:R-:W-:-:S13]  /*1180*/  ISETP.GE.AND P0, PT, R9, RZ, PT ;  /* 0x000000ff0900720c */ /* 0x000fda0003f06270 */
[----:B------:R-:W-:Y:S02]  /*1190*/  @!P0 IMAD.MOV.U32 R10, RZ, RZ, 0x0 ;  /* 0x00000000ff0a8424 */ /* 0x000fe400078e00ff */
[----:B------:R-:W-:Y:S01]  /*11a0*/  @!P0 IMAD.MOV.U32 R11, RZ, RZ, -0x80000 ;  /* 0xfff80000ff0b8424 */ /* 0x000fe200078e00ff */
[----:B------:R-:W-:Y:S06]  /*11b0*/  @!P0 BRA `(.L_x_23) ;  /* 0x00000000004c8947 */ /* 0x000fec0003800000 */
[----:B------:R-:W-:-:S13]  /*11c0*/  ISETP.GT.AND P0, PT, R9, 0x7fefffff, PT ;  /* 0x7fefffff0900780c */ /* 0x000fda0003f04270 */
[----:B------:R-:W-:Y:S05]  /*11d0*/  @P0 BRA `(.L_x_24) ;  /* 0x0000000000400947 */ /* 0x000fea0003800000 */
[----:B------:R-:W-:Y:S01]  /*11e0*/  DMUL R8, R8, 8.11296384146066816958e+31 ;  /* 0x4690000008087828 */ /* 0x000fe20000000000 */
[----:B------:R-:W-:Y:S01]  /*11f0*/  IMAD.MOV.U32 R10, RZ, RZ, RZ ;  /* 0x000000ffff0a7224 */ /* 0x000fe200078e00ff */
[----:B------:R-:W-:Y:S01]  /*1200*/  MOV R14, 0x0 ;  /* 0x00000000000e7802 */ /* 0x000fe20000000f00 */
[----:B------:R-:W-:-:S03]  /*1210*/  IMAD.MOV.U32 R15, RZ, RZ, 0x3fd80000 ;  /* 0x3fd80000ff0f7424 */ /* 0x000fc600078e00ff */
[----:B------:R-:W0:Y:S02]  /*1220*/  MUFU.RSQ64H R11, R9 ;  /* 0x00000009000b7308 */ /* 0x000e240000001c00 */
[----:B0-----:R-:W-:-:S08]  /*1230*/  DMUL R12, R10, R10 ;  /* 0x0000000a0a0c7228 */ /* 0x001fd00000000000 */
[----:B------:R-:W-:-:S08]  /*1240*/  DFMA R12, R8, -R12, 1 ;  /* 0x3ff00000080c742b */ /* 0x000fd0000000080c */
[----:B------:R-:W-:Y:S02]  /*1250*/  DFMA R14, R12, R14, 0.5 ;  /* 0x3fe000000c0e742b */ /* 0x000fe4000000000e */
[----:B------:R-:W-:-:S08]  /*1260*/  DMUL R12, R10, R12 ;  /* 0x0000000c0a0c7228 */ /* 0x000fd00000000000 */
[----:B------:R-:W-:-:S08]  /*1270*/  DFMA R12, R14, R12, R10 ;  /* 0x0000000c0e0c722b */ /* 0x000fd0000000000a */
[----:B------:R-:W-:Y:S02]  /*1280*/  DMUL R10, R8, R12 ;  /* 0x0000000c080a7228 */ /* 0x000fe40000000000 */
[----:B------:R-:W-:-:S06]  /*1290*/  VIADD R13, R13, 0xfff00000 ;  /* 0xfff000000d0d7836 */ /* 0x000fcc0000000000 */
[----:B------:R-:W-:-:S08]  /*12a0*/  DFMA R14, R10, -R10, R8 ;  /* 0x8000000a0a0e722b */ /* 0x000fd00000000008 */
[----:B------:R-:W-:-:S10]  /*12b0*/  DFMA R10, R12, R14, R10 ;  /* 0x0000000e0c0a722b */ /* 0x000fd4000000000a */
[----:B------:R-:W-:Y:S01]  /*12c0*/  VIADD R11, R11, 0xfcb00000 ;  /* 0xfcb000000b0b7836 */ /* 0x000fe20000000000 */
[----:B------:R-:W-:Y:S06]  /*12d0*/  BRA `(.L_x_23) ;  /* 0x0000000000047947 */ /* 0x000fec0003800000 */
.L_x_24:
[----:B------:R-:W-:-:S11]  /*12e0*/  DADD R10, R8, R8 ;  /* 0x00000000080a7229 */ /* 0x000fd60000000008 */
.L_x_23:
[----:B------:R-:W-:Y:S05]  /*12f0*/  BSYNC.RECONVERGENT B3 ;  /* 0x0000000000037941 */ /* 0x000fea0003800200 */
.L_x_21:
[----:B------:R-:W-:Y:S01]  /*1300*/  IMAD.MOV.U32 R8, RZ, RZ, R0 ;  /* 0x000000ffff087224 */ /* 0x000fe200078e0000 */
[----:B------:R-:W-:Y:S01]  /*1310*/  MOV R19, R11 ;  /* 0x0000000b00137202 */ /* 0x000fe20000000f00 */
[----:B------:R-:W-:Y:S02]  /*1320*/  IMAD.MOV.U32 R9, RZ, RZ, 0x0 ;  /* 0x00000000ff097424 */ /* 0x000fe400078e00ff */
[----:B------:R-:W-:Y:S02]  /*1330*/  IMAD.MOV.U32 R18, RZ, RZ, R10 ;  /* 0x000000ffff127224 */ /* 0x000fe400078e000a */
[----:B------:R-:W-:Y:S05]  /*1340*/  RET.REL.NODEC R8 `(_Z15process_group2DPiS_PfS0_S_bS_S_) ;  /* 0xffffffec082c7950 */ /* 0x000fea0003c3ffff */
        .weak           $__internal_1_$__cuda_sm3x_div_rn_noftz_f32_slowpath
        .type           $__internal_1_$__cuda_sm3x_div_rn_noftz_f32_slowpath,@function
        .size           $__internal_1_$__cuda_sm3x_div_rn_noftz_f32_slowpath,($_Z15process_group2DPiS_PfS0_S_bS_S_$__internal_accurate_pow - $__internal_1_$__cuda_sm3x_div_rn_noftz_f32_slowpath)
$__internal_1_$__cuda_sm3x_div_rn_noftz_f32_slowpath:
[----:B------:R-:W-:Y:S01]  /*1350*/  SHF.R.U32.HI R12, RZ, 0x17, R0 ;  /* 0x00000017ff0c7819 */ /* 0x000fe20000011600 */
[----:B------:R-:W-:Y:S01]  /*1360*/  BSSY.RECONVERGENT B3, `(.L_x_25) ;  /* 0x0000064000037945 */ /* 0x000fe20003800200 */
[----:B------:R-:W-:Y:S02]  /*1370*/  SHF.R.U32.HI R15, RZ, 0x17, R9 ;  /* 0x00000017ff0f7819 */ /* 0x000fe40000011609 */
[----:B------:R-:W-:Y:S02]  /*1380*/  LOP3.LUT R12, R12, 0xff, RZ, 0xc0, !PT ;  /* 0x000000ff0c0c7812 */ /* 0x000fe400078ec0ff */
[----:B------:R-:W-:Y:S02]  /*1390*/  LOP3.LUT R15, R15, 0xff, RZ, 0xc0, !PT ;  /* 0x000000ff0f0f7812 */ /* 0x000fe400078ec0ff */
[----:B------:R-:W-:Y:S01]  /*13a0*/  MOV R14, R9 ;  /* 0x00000009000e7202 */ /* 0x000fe20000000f00 */
[----:B------:R-:W-:Y:S02]  /*13b0*/  VIADD R8, R12, 0xffffffff ;  /* 0xffffffff0c087836 */ /* 0x000fe40000000000 */
[----:B------:R-:W-:-:S03]  /*13c0*/  VIADD R16, R15, 0xffffffff ;  /* 0xffffffff0f107836 */ /* 0x000fc60000000000 */
[----:B------:R-:W-:-:S04]  /*13d0*/  ISETP.GT.U32.AND P0, PT, R8, 0xfd, PT ;  /* 0x000000fd0800780c */ /* 0x000fc80003f04070 */
[----:B------:R-:W-:-:S13]  /*13e0*/  ISETP.GT.U32.OR P0, PT, R16, 0xfd, P0 ;  /* 0x000000fd1000780c */ /* 0x000fda0000704470 */
[----:B------:R-:W-:Y:S01]  /*13f0*/  @!P0 IMAD.MOV.U32 R8, RZ, RZ, RZ ;  /* 0x000000ffff088224 */ /* 0x000fe200078e00ff */
[----:B------:R-:W-:Y:S06]  /*1400*/  @!P0 BRA `(.L_x_26) ;  /* 0x0000000000608947 */ /* 0x000fec0003800000 */
[----:B------:R-:W-:Y:S02]  /*1410*/  FSETP.GTU.FTZ.AND P0, PT, |R9|, +INF , PT ;  /* 0x7f8000000900780b */ /* 0x000fe40003f1c200 */
[----:B------:R-:W-:-:S04]  /*1420*/  FSETP.GTU.FTZ.AND P1, PT, |R0|, +INF , PT ;  /* 0x7f8000000000780b */ /* 0x000fc80003f3c200 */
[----:B------:R-:W-:-:S13]  /*1430*/  PLOP3.LUT P0, PT, P0, P1, PT, 0xf8, 0x8f ;  /* 0x00000000008f781c */ /* 0x000fda0000703f70 */
[----:B------:R-:W-:Y:S05]  /*1440*/  @P0 BRA `(.L_x_27) ;  /* 0x0000000400500947 */ /* 0x000fea0003800000 */
[----:B------:R-:W-:-:S13]  /*1450*/  LOP3.LUT P0, RZ, R0, 0x7fffffff, R14, 0xc8, !PT ;  /* 0x7fffffff00ff7812 */ /* 0x000fda000780c80e */
[----:B------:R-:W-:Y:S05]  /*1460*/  @!P0 BRA `(.L_x_28) ;  /* 0x0000000400408947 */ /* 0x000fea0003800000 */
[C---:B------:R-:W-:Y:S02]  /*1470*/  FSETP.NEU.FTZ.AND P2, PT, |R9|.reuse, +INF , PT ;  /* 0x7f8000000900780b */ /* 0x040fe40003f5d200 */
[----:B------:R-:W-:Y:S02]  /*1480*/  FSETP.NEU.FTZ.AND P1, PT, |R0|, +INF , PT ;  /* 0x7f8000000000780b */ /* 0x000fe40003f3d200 */
[----:B------:R-:W-:-:S11]  /*1490*/  FSETP.NEU.FTZ.AND P0, PT, |R9|, +INF , PT ;  /* 0x7f8000000900780b */ /* 0x000fd60003f1d200 */
[----:B------:R-:W-:Y:S05]  /*14a0*/  @!P1 BRA !P2, `(.L_x_28) ;  /* 0x0000000400309947 */ /* 0x000fea0005000000 */
[----:B------:R-:W-:-:S04]  /*14b0*/  LOP3.LUT P2, RZ, R14, 0x7fffffff, RZ, 0xc0, !PT ;  /* 0x7fffffff0eff7812 */ /* 0x000fc8000784c0ff */
[----:B------:R-:W-:-:S13]  /*14c0*/  PLOP3.LUT P1, PT, P1, P2, PT, 0x2f, 0xf2 ;  /* 0x0000000000f2781c */ /* 0x000fda0000f24577 */
[----:B------:R-:W-:Y:S05]  /*14d0*/  @P1 BRA `(.L_x_29) ;  /* 0x00000004001c1947 */ /* 0x000fea0003800000 */
[----:B------:R-:W-:-:S04]  /*14e0*/  LOP3.LUT P1, RZ, R0, 0x7fffffff, RZ, 0xc0, !PT ;  /* 0x7fffffff00ff7812 */ /* 0x000fc8000782c0ff */
[----:B------:R-:W-:-:S13]  /*14f0*/  PLOP3.LUT P0, PT, P0, P1, PT, 0x2f, 0xf2 ;  /* 0x0000000000f2781c */ /* 0x000fda0000702577 */
[----:B------:R-:W-:Y:S05]  /*1500*/  @P0 BRA `(.L_x_30) ;  /* 0x0000000400040947 */ /* 0x000fea0003800000 */
[----:B------:R-:W-:Y:S01]  /*1510*/  ISETP.GE.AND P0, PT, R16, RZ, PT ;  /* 0x000000ff1000720c */ /* 0x000fe20003f06270 */
[----:B------:R-:W-:-:S05]  /*1520*/  VIADD R8, R12, 0xffffffff ;  /* 0xffffffff0c087836 */ /* 0x000fca0000000000 */
[----:B------:R-:W-:-:S07]  /*1530*/  ISETP.GE.AND P1, PT, R8, RZ, PT ;  /* 0x000000ff0800720c */ /* 0x000fce0003f26270 */
[----:B------:R-:W-:Y:S02]  /*1540*/  @P0 IMAD.MOV.U32 R8, RZ, RZ, RZ ;  /* 0x000000ffff080224 */ /* 0x000fe400078e00ff */
[----:B------:R-:W-:Y:S01]  /*1550*/  @!P0 FFMA R14, R9, 1.84467440737095516160e+19, RZ ;  /* 0x5f800000090e8823 */ /* 0x000fe200000000ff */
[----:B------:R-:W-:-:S03]  /*1560*/  @!P0 IMAD.MOV.U32 R8, RZ, RZ, -0x40 ;  /* 0xffffffc0ff088424 */ /* 0x000fc600078e00ff */
[----:B------:R-:W-:Y:S02]  /*1570*/  @!P1 FFMA R0, R0, 1.84467440737095516160e+19, RZ ;  /* 0x5f80000000009823 */ /* 0x000fe400000000ff */
[----:B------:R-:W-:-:S07]  /*1580*/  @!P1 IADD3 R8, PT, PT, R8, 0x40, RZ ;  /* 0x0000004008089810 */ /* 0x000fce0007ffe0ff */
.L_x_26:
[----:B------:R-:W-:Y:S01]  /*1590*/  LEA R9, R12, 0xc0800000, 0x17 ;  /* 0xc08000000c097811 */ /* 0x000fe200078eb8ff */
[----:B------:R-:W-:Y:S01]  /*15a0*/  VIADD R15, R15, 0xffffff81 ;  /* 0xffffff810f0f7836 */ /* 0x000fe20000000000 */
[----:B------:R-:W-:Y:S03]  /*15b0*/  BSSY.RECONVERGENT B4, `(.L_x_31) ;  /* 0x0000035000047945 */ /* 0x000fe60003800200 */
[----:B------:R-:W-:Y:S02]  /*15c0*/  IMAD.IADD R18, R0, 0x1, -R9 ;  /* 0x0000000100127824 */ /* 0x000fe400078e0a09 */
[C---:B------:R-:W-:Y:S01]  /*15d0*/  IMAD R0, R15.reuse, -0x800000, R14 ;  /* 0xff8000000f007824 */ /* 0x040fe200078e020e */
[----:B------:R-:W-:Y:S01]  /*15e0*/  IADD3 R15, PT, PT, R15, 0x7f, -R12 ;  /* 0x0000007f0f0f7810 */ /* 0x000fe20007ffe80c */
[----:B------:R-:W0:Y:S01]  /*15f0*/  MUFU.RCP R16, R18 ;  /* 0x0000001200107308 */ /* 0x000e220000001000 */
[----:B------:R-:W-:-:S03]  /*1600*/  FADD.FTZ R9, -R18, -RZ ;  /* 0x800000ff12097221 */ /* 0x000fc60000010100 */
[----:B------:R-:W-:Y:S02]  /*1610*/  IMAD.IADD R15, R15, 0x1, R8 ;  /* 0x000000010f0f7824 */ /* 0x000fe400078e0208 */
[----:B0-----:R-:W-:-:S04]  /*1620*/  FFMA R17, R16, R9, 1 ;  /* 0x3f80000010117423 */ /* 0x001fc80000000009 */
[----:B------:R-:W-:-:S04]  /*1630*/  FFMA R17, R16, R17, R16 ;  /* 0x0000001110117223 */ /* 0x000fc80000000010 */
[----:B------:R-:W-:-:S04]  /*1640*/  FFMA R14, R0, R17, RZ ;  /* 0x00000011000e7223 */ /* 0x000fc800000000ff */
[----:B------:R-:W-:-:S04]  /*1650*/  FFMA R16, R9, R14, R0 ;  /* 0x0000000e09107223 */ /* 0x000fc80000000000 */
[----:B------:R-:W-:-:S04]  /*1660*/  FFMA R14, R17, R16, R14 ;  /* 0x00000010110e7223 */ /* 0x000fc8000000000e */
[----:B------:R-:W-:-:S04]  /*1670*/  FFMA R9, R9, R14, R0 ;  /* 0x0000000e09097223 */ /* 0x000fc80000000000 */
[----:B------:R-:W-:-:S05]  /*1680*/  FFMA R0, R17, R9, R14 ;  /* 0x0000000911007223 */ /* 0x000fca000000000e */
[----:B------:R-:W-:-:S04]  /*1690*/  SHF.R.U32.HI R12, RZ, 0x17, R0 ;  /* 0x00000017ff0c7819 */ /* 0x000fc80000011600 */
[----:B------:R-:W-:-:S05]  /*16a0*/  LOP3.LUT R8, R12, 0xff, RZ, 0xc0, !PT ;  /* 0x000000ff0c087812 */ /* 0x000fca00078ec0ff */
[----:B------:R-:W-:-:S05]  /*16b0*/  IMAD.IADD R8, R8, 0x1, R15 ;  /* 0x0000000108087824 */ /* 0x000fca00078e020f */
[----:B------:R-:W-:-:S04]  /*16c0*/  IADD3 R12, PT, PT, R8, -0x1, RZ ;  /* 0xffffffff080c7810 */ /* 0x000fc80007ffe0ff */
[----:B------:R-:W-:-:S13]  /*16d0*/  ISETP.GE.U32.AND P0, PT, R12, 0xfe, PT ;  /* 0x000000fe0c00780c */ /* 0x000fda0003f06070 */
[----:B------:R-:W-:Y:S05]  /*16e0*/  @!P0 BRA `(.L_x_32) ;  /* 0x0000000000808947 */ /* 0x000fea0003800000 */
[----:B------:R-:W-:-:S13]  /*16f0*/  ISETP.GT.AND P0, PT, R8, 0xfe, PT ;  /* 0x000000fe0800780c */ /* 0x000fda0003f04270 */
[----:B------:R-:W-:Y:S05]  /*1700*/  @P0 BRA `(.L_x_33) ;  /* 0x00000000006c0947 */ /* 0x000fea0003800000 */
[----:B------:R-:W-:-:S13]  /*1710*/  ISETP.GE.AND P0, PT, R8, 0x1, PT ;  /* 0x000000010800780c */ /* 0x000fda0003f06270 */
[----:B------:R-:W-:Y:S05]  /*1720*/  @P0 BRA `(.L_x_34) ;  /* 0x0000000000740947 */ /* 0x000fea0003800000 */
[----:B------:R-:W-:Y:S02]  /*1730*/  ISETP.GE.AND P0, PT, R8, -0x18, PT ;  /* 0xffffffe80800780c */ /* 0x000fe40003f06270 */
[----:B------:R-:W-:-:S11]  /*1740*/  LOP3.LUT R0, R0, 0x80000000, RZ, 0xc0, !PT ;  /* 0x8000000000007812 */ /* 0x000fd600078ec0ff */
[----:B------:R-:W-:Y:S05]  /*1750*/  @!P0 BRA `(.L_x_34) ;  /* 0x0000000000688947 */ /* 0x000fea0003800000 */
[CCC-:B------:R-:W-:Y:S01]  /*1760*/  FFMA.RZ R12, R17.reuse, R9.reuse, R14.reuse ;  /* 0x00000009110c7223 */ /* 0x1c0fe2000000c00e */
[CCC-:B------:R-:W-:Y:S01]  /*1770*/  FFMA.RP R15, R17.reuse, R9.reuse, R14.reuse ;  /* 0x00000009110f7223 */ /* 0x1c0fe2000000800e */
[----:B------:R-:W-:Y:S01]  /*1780*/  FFMA.RM R14, R17, R9, R14 ;  /* 0x00000009110e7223 */ /* 0x000fe2000000400e */
[C---:B------:R-:W-:Y:S01]  /*1790*/  VIADD R9, R8.reuse, 0x20 ;  /* 0x0000002008097836 */ /* 0x040fe20000000000 */
[----:B------:R-:W-:Y:S02]  /*17a0*/  ISETP.NE.AND P2, PT, R8, RZ, PT ;  /* 0x000000ff0800720c */ /* 0x000fe40003f45270 */
[----:B------:R-:W-:Y:S02]  /*17b0*/  LOP3.LUT R12, R12, 0x7fffff, RZ, 0xc0, !PT ;  /* 0x007fffff0c0c7812 */ /* 0x000fe400078ec0ff */
[----:B------:R-:W-:Y:S01]  /*17c0*/  ISETP.NE.AND P1, PT, R8, RZ, PT ;  /* 0x000000ff0800720c */ /* 0x000fe20003f25270 */
[----:B------:R-:W-:Y:S01]  /*17d0*/  IMAD.MOV R8, RZ, RZ, -R8 ;  /* 0x000000ffff087224 */ /* 0x000fe200078e0a08 */
[----:B------:R-:W-:-:S02]  /*17e0*/  LOP3.LUT R12, R12, 0x800000, RZ, 0xfc, !PT ;  /* 0x008000000c0c7812 */ /* 0x000fc400078efcff */
[----:B------:R-:W-:Y:S02]  /*17f0*/  FSETP.NEU.FTZ.AND P0, PT, R15, R14, PT ;  /* 0x0000000e0f00720b */ /* 0x000fe40003f1d000 */
[----:B------:R-:W-:Y:S02]  /*1800*/  SHF.L.U32 R9, R12, R9, RZ ;  /* 0x000000090c097219 */ /* 0x000fe400000006ff */
[----:B------:R-:W-:Y:S02]  /*1810*/  SEL R15, R8, RZ, P2 ;  /* 0x000000ff080f7207 */ /* 0x000fe40001000000 */
[----:B------:R-:W-:Y:S02]  /*1820*/  ISETP.NE.AND P1, PT, R9, RZ, P1 ;  /* 0x000000ff0900720c */ /* 0x000fe40000f25270 */
[----:B------:R-:W-:Y:S02]  /*1830*/  SHF.R.U32.HI R15, RZ, R15, R12 ;  /* 0x0000000fff0f7219 */ /* 0x000fe4000001160c */
[----:B------:R-:W-:-:S02]  /*1840*/  PLOP3.LUT P0, PT, P0, P1, PT, 0xf8, 0x8f ;  /* 0x00000000008f781c */ /* 0x000fc40000703f70 */
[----:B------:R-:W-:Y:S02]  /*1850*/  SHF.R.U32.HI R9, RZ, 0x1, R15 ;  /* 0x00000001ff097819 */ /* 0x000fe4000001160f */
[----:B------:R-:W-:-:S04]  /*1860*/  SEL R8, RZ, 0x1, !P0 ;  /* 0x00000001ff087807 */ /* 0x000fc80004000000 */
[----:B------:R-:W-:-:S04]  /*1870*/  LOP3.LUT R8, R8, 0x1, R9, 0xf8, !PT ;  /* 0x0000000108087812 */ /* 0x000fc800078ef809 */
[----:B------:R-:W-:-:S05]  /*1880*/  LOP3.LUT R8, R8, R15, RZ, 0xc0, !PT ;  /* 0x0000000f08087212 */ /* 0x000fca00078ec0ff */
[----:B------:R-:W-:-:S05]  /*1890*/  IMAD.IADD R9, R9, 0x1, R8 ;  /* 0x0000000109097824 */ /* 0x000fca00078e0208 */
[----:B------:R-:W-:Y:S01]  /*18a0*/  LOP3.LUT R0, R9, R0, RZ, 0xfc, !PT ;  /* 0x0000000009007212 */ /* 0x000fe200078efcff */
[----:B------:R-:W-:Y:S06]  /*18b0*/  BRA `(.L_x_34) ;  /* 0x0000000000107947 */ /* 0x000fec0003800000 */
.L_x_33:
[----:B------:R-:W-:-:S04]  /*18c0*/  LOP3.LUT R0, R0, 0x80000000, RZ, 0xc0, !PT ;  /* 0x8000000000007812 */ /* 0x000fc800078ec0ff */
[----:B------:R-:W-:Y:S01]  /*18d0*/  LOP3.LUT R0, R0, 0x7f800000, RZ, 0xfc, !PT ;  /* 0x7f80000000007812 */ /* 0x000fe200078efcff */
[----:B------:R-:W-:Y:S06]  /*18e0*/  BRA `(.L_x_34) ;  /* 0x0000000000047947 */ /* 0x000fec0003800000 */
.L_x_32:
[----:B------:R-:W-:-:S07]  /*18f0*/  IMAD R0, R15, 0x800000, R0 ;  /* 0x008000000f007824 */ /* 0x000fce00078e0200 */
.L_x_34:
[----:B------:R-:W-:Y:S05]  /*1900*/  BSYNC.RECONVERGENT B4 ;  /* 0x0000000000047941 */ /* 0x000fea0003800200 */
.L_x_31:
[----:B------:R-:W-:Y:S05]  /*1910*/  BRA `(.L_x_35) ;  /* 0x0000000000207947 */ /* 0x000fea0003800000 */
.L_x_30:
[----:B------:R-:W-:-:S04]  /*1920*/  LOP3.LUT R0, R0, 0x80000000, R14, 0x48, !PT ;  /* 0x8000000000007812 */ /* 0x000fc800078e480e */
[----:B------:R-:W-:Y:S01]  /*1930*/  LOP3.LUT R0, R0, 0x7f800000, RZ, 0xfc, !PT ;  /* 0x7f80000000007812 */ /* 0x000fe200078efcff */
[----:B------:R-:W-:Y:S06]  /*1940*/  BRA `(.L_x_35) ;  /* 0x0000000000147947 */ /* 0x000fec0003800000 */
.L_x_29:
[----:B------:R-:W-:Y:S01]  /*1950*/  LOP3.LUT R0, R0, 0x80000000, R14, 0x48, !PT ;  /* 0x8000000000007812 */ /* 0x000fe200078e480e */
[----:B------:R-:W-:Y:S06]  /*1960*/  BRA `(.L_x_35) ;  /* 0x00000000000c7947 */ /* 0x000fec0003800000 */
.L_x_28:
[----:B------:R-:W0:Y:S01]  /*1970*/  MUFU.RSQ R0, -QNAN ;  /* 0xffc0000000007908 */ /* 0x000e220000001400 */
[----:B------:R-:W-:Y:S05]  /*1980*/  BRA `(.L_x_35) ;  /* 0x0000000000047947 */ /* 0x000fea0003800000 */
.L_x_27:
[----:B------:R-:W-:-:S07]  /*1990*/  FADD.FTZ R0, R9, R0 ;  /* 0x0000000009007221 */ /* 0x000fce0000010000 */
.L_x_35:
[----:B------:R-:W-:Y:S05]  /*19a0*/  BSYNC.RECONVERGENT B3 ;  /* 0x0000000000037941 */ /* 0x000fea0003800200 */
.L_x_25:
[----:B------:R-:W-:Y:S01]  /*19b0*/  MOV R8, R13 ;  /* 0x0000000d00087202 */ /* 0x000fe20000000f00 */
[----:B------:R-:W-:-:S04]  /*19c0*/  IMAD.MOV.U32 R9, RZ, RZ, 0x0 ;  /* 0x00000000ff097424 */ /* 0x000fc800078e00ff */
[----:B0-----:R-:W-:Y:S05]  /*19d0*/  RET.REL.NODEC R8 `(_Z15process_group2DPiS_PfS0_S_bS_S_) ;  /* 0xffffffe408887950 */ /* 0x001fea0003c3ffff */
        .type           $_Z15process_group2DPiS_PfS0_S_bS_S_$__internal_accurate_pow,@function
        .size           $_Z15process_group2DPiS_PfS0_S_bS_S_$__internal_accurate_pow,(.L_x_40 - $_Z15process_group2DPiS_PfS0_S_bS_S_$__internal_accurate_pow)
$_Z15process_group2DPiS_PfS0_S_bS_S_$__internal_accurate_pow:
[----:B------:R-:W-:Y:S01]  /*19e0*/  ISETP.GT.U32.AND P0, PT, R27, 0xfffff, PT ;  /* 0x000fffff1b00780c */ /* 0x000fe20003f04070 */
[--C-:B------:R-:W-:Y:S01]  /*19f0*/  IMAD.MOV.U32 R8, RZ, RZ, R12.reuse ;  /* 0x000000ffff087224 */ /* 0x100fe200078e000c */
[----:B------:R-:W-:Y:S01]  /*1a00*/  UMOV UR4, 0x7d2cafe2 ;  /* 0x7d2cafe200047882 */ /* 0x000fe20000000000 */
[----:B------:R-:W-:Y:S01]  /*1a10*/  IMAD.MOV.U32 R9, RZ, RZ, R27 ;  /* 0x000000ffff097224 */ /* 0x000fe200078e001b */
[----:B------:R-:W-:Y:S01]  /*1a20*/  UMOV UR5, 0x3eb0f5ff ;  /* 0x3eb0f5ff00057882 */ /* 0x000fe20000000000 */
[----:B------:R-:W-:Y:S01]  /*1a30*/  IMAD.MOV.U32 R10, RZ, RZ, R12 ;  /* 0x000000ffff0a7224 */ /* 0x000fe200078e000c */
[----:B------:R-:W-:Y:S01]  /*1a40*/  UMOV UR8, 0x3b39803f ;  /* 0x3b39803f00087882 */ /* 0x000fe20000000000 */
[----:B------:R-:W-:Y:S01]  /*1a50*/  IMAD.MOV.U32 R12, RZ, RZ, 0x41ad3b5a ;  /* 0x41ad3b5aff0c7424 */ /* 0x000fe200078e00ff */
[----:B------:R-:W-:Y:S01]  /*1a60*/  UMOV UR9, 0x3c7abc9e ;  /* 0x3c7abc9e00097882 */ /* 0x000fe20000000000 */
[----:B------:R-:W-:-:S04]  /*1a70*/  IMAD.MOV.U32 R13, RZ, RZ, 0x3ed0f5d2 ;  /* 0x3ed0f5d2ff0d7424 */ /* 0x000fc800078e00ff */
[----:B------:R-:W-:Y:S01]  /*1a80*/  @!P0 DMUL R20, R8, 1.80143985094819840000e+16 ;  /* 0x4350000008148828 */ /* 0x000fe20000000000 */
[--C-:B------:R-:W-:Y:S01]  /*1a90*/  IMAD.MOV.U32 R8, RZ, RZ, R27.reuse ;  /* 0x000000ffff087224 */ /* 0x100fe200078e001b */
[----:B------:R-:W-:-:S08]  /*1aa0*/  SHF.R.U32.HI R27, RZ, 0x14, R27 ;  /* 0x00000014ff1b7819 */ /* 0x000fd0000001161b */
[----:B------:R-:W-:Y:S01]  /*1ab0*/  @!P0 MOV R8, R21 ;  /* 0x0000001500088202 */ /* 0x000fe20000000f00 */
[----:B------:R-:W-:Y:S01]  /*1ac0*/  @!P0 IMAD.MOV.U32 R10, RZ, RZ, R20 ;  /* 0x000000ffff0a8224 */ /* 0x000fe200078e0014 */
[----:B------:R-:W-:Y:S02]  /*1ad0*/  @!P0 LEA.HI R27, R21, 0xffffffca, RZ, 0xc ;  /* 0xffffffca151b8811 */ /* 0x000fe400078f60ff */
[----:B------:R-:W-:-:S04]  /*1ae0*/  LOP3.LUT R8, R8, 0x800fffff, RZ, 0xc0, !PT ;  /* 0x800fffff08087812 */ /* 0x000fc800078ec0ff */
[----:B------:R-:W-:Y:S02]  /*1af0*/  LOP3.LUT R11, R8, 0x3ff00000, RZ, 0xfc, !PT ;  /* 0x3ff00000080b7812 */ /* 0x000fe400078efcff */
[----:B------:R-:W-:Y:S02]  /*1b00*/  MOV R8, RZ ;  /* 0x000000ff00087202 */ /* 0x000fe40000000f00 */
[----:B------:R-:W-:-:S13]  /*1b10*/  ISETP.GE.U32.AND P1, PT, R11, 0x3ff6a09f, PT ;  /* 0x3ff6a09f0b00780c */ /* 0x000fda0003f26070 */
[----:B------:R-:W-:-:S04]  /*1b20*/  @P1 VIADD R9, R11, 0xfff00000 ;  /* 0xfff000000b091836 */ /* 0x000fc80000000000 */
[----:B------:R-:W-:-:S06]  /*1b30*/  @P1 IMAD.MOV.U32 R11, RZ, RZ, R9 ;  /* 0x000000ffff0b1224 */ /* 0x000fcc00078e0009 */
[C---:B------:R-:W-:Y:S02]  /*1b40*/  DADD R16, R10.reuse, 1 ;  /* 0x3ff000000a107429 */ /* 0x040fe40000000000 */
[----:B------:R-:W-:-:S04]  /*1b50*/  DADD R10, R10, -1 ;  /* 0xbff000000a0a7429 */ /* 0x000fc80000000000 */
[----:B------:R-:W0:Y:S02]  /*1b60*/  MUFU.RCP64H R9, R17 ;  /* 0x0000001100097308 */ /* 0x000e240000001800 */
[----:B0-----:R-:W-:-:S08]  /*1b70*/  DFMA R14, -R16, R8, 1 ;  /* 0x3ff00000100e742b */ /* 0x001fd00000000108 */
[----:B------:R-:W-:-:S08]  /*1b80*/  DFMA R14, R14, R14, R14 ;  /* 0x0000000e0e0e722b */ /* 0x000fd0000000000e */
[----:B------:R-:W-:-:S08]  /*1b90*/  DFMA R14, R8, R14, R8 ;  /* 0x0000000e080e722b */ /* 0x000fd00000000008 */
[----:B------:R-:W-:-:S08]  /*1ba0*/  DMUL R8, R10, R14 ;  /* 0x0000000e0a087228 */ /* 0x000fd00000000000 */
[----:B------:R-:W-:-:S08]  /*1bb0*/  DFMA R8, R10, R14, R8 ;  /* 0x0000000e0a08722b */ /* 0x000fd00000000008 */
[----:B------:R-:W-:-:S08]  /*1bc0*/  DMUL R22, R8, R8 ;  /* 0x0000000808167228 */ /* 0x000fd00000000000 */
[----:B------:R-:W-:Y:S01]  /*1bd0*/  DFMA R12, R22, UR4, R12 ;  /* 0x00000004160c7c2b */ /* 0x000fe2000800000c */
[----:B------:R-:W-:Y:S01]  /*1be0*/  UMOV UR4, 0x75488a3f ;  /* 0x75488a3f00047882 */ /* 0x000fe20000000000 */
[----:B------:R-:W-:-:S06]  /*1bf0*/  UMOV UR5, 0x3ef3b20a ;  /* 0x3ef3b20a00057882 */ /* 0x000fcc0000000000 */
[----:B------:R-:W-:Y:S01]  /*1c00*/  DFMA R18, R22, R12, UR4 ;  /* 0x0000000416127e2b */ /* 0x000fe2000800000c */
[----:B------:R-:W-:Y:S01]  /*1c10*/  UMOV UR4, 0xe4faecd5 ;  /* 0xe4faecd500047882 */ /* 0x000fe20000000000 */
[----:B------:R-:W-:Y:S01]  /*1c20*/  UMOV UR5, 0x3f1745cd ;  /* 0x3f1745cd00057882 */ /* 0x000fe20000000000 */
[----:B------:R-:W-:-:S05]  /*1c30*/  DADD R12, R10, -R8 ;  /* 0x000000000a0c7229 */ /* 0x000fca0000000808 */
[----:B------:R-:W-:Y:S01]  /*1c40*/  DFMA R18, R22, R18, UR4 ;  /* 0x0000000416127e2b */ /* 0x000fe20008000012 */
[----:B------:R-:W-:Y:S01]  /*1c50*/  UMOV UR4, 0x258a578b ;  /* 0x258a578b00047882 */ /* 0x000fe20000000000 */
[----:B------:R-:W-:Y:S01]  /*1c60*/  UMOV UR5, 0x3f3c71c7 ;  /* 0x3f3c71c700057882 */ /* 0x000fe20000000000 */
[----:B------:R-:W-:-:S05]  /*1c70*/  DADD R12, R12, R12 ;  /* 0x000000000c0c7229 */ /* 0x000fca000000000c */
[----:B------:R-:W-:Y:S01]  /*1c80*/  DFMA R18, R22, R18, UR4 ;  /* 0x0000000416127e2b */ /* 0x000fe20008000012 */
[----:B------:R-:W-:Y:S01]  /*1c90*/  UMOV UR4, 0x9242b910 ;  /* 0x9242b91000047882 */ /* 0x000fe20000000000 */
[----:B------:R-:W-:Y:S01]  /*1ca0*/  UMOV UR5, 0x3f624924 ;  /* 0x3f62492400057882 */ /* 0x000fe20000000000 */
[----:B------:R-:W-:-:S05]  /*1cb0*/  DFMA R12, R10, -R8, R12 ;  /* 0x800000080a0c722b */ /* 0x000fca000000000c */
[----:B------:R-:W-:Y:S01]  /*1cc0*/  DFMA R18, R22, R18, UR4 ;  /* 0x0000000416127e2b */ /* 0x000fe20008000012 */
[----:B------:R-:W-:Y:S01]  /*1cd0*/  UMOV UR4, 0x99999dfb ;  /* 0x99999dfb00047882 */ /* 0x000fe20000000000 */
[----:B------:R-:W-:Y:S01]  /*1ce0*/  UMOV UR5, 0x3f899999 ;  /* 0x3f89999900057882 */ /* 0x000fe20000000000 */
[----:B------:R-:W-:Y:S02]  /*1cf0*/  DMUL R12, R14, R12 ;  /* 0x0000000c0e0c7228 */ /* 0x000fe40000000000 */
[----:B------:R-:W-:-:S03]  /*1d00*/  DMUL R14, R8, R8 ;  /* 0x00000008080e7228 */ /* 0x000fc60000000000 */
[----:B------:R-:W-:Y:S01]  /*1d10*/  DFMA R18, R22, R18, UR4 ;  /* 0x0000000416127e2b */ /* 0x000fe20008000012 */
[----:B------:R-:W-:Y:S01]  /*1d20*/  UMOV UR4, 0x55555555 ;  /* 0x5555555500047882 */ /* 0x000fe20000000000 */
[----:B------:R-:W-:-:S03]  /*1d30*/  UMOV UR5, 0x3fb55555 ;  /* 0x3fb5555500057882 */ /* 0x000fc60000000000 */
[----:B------:R-:W-:Y:S02]  /*1d40*/  VIADD R21, R13, 0x100000 ;  /* 0x001000000d157836 */ /* 0x000fe40000000000 */
[----:B------:R-:W-:Y:S01]  /*1d50*/  IMAD.MOV.U32 R20, RZ, RZ, R12 ;  /* 0x000000ffff147224 */ /* 0x000fe200078e000c */
[----:B------:R-:W-:-:S08]  /*1d60*/  DFMA R10, R22, R18, UR4 ;  /* 0x00000004160a7e2b */ /* 0x000fd00008000012 */
[----:B------:R-:W-:Y:S01]  /*1d70*/  DADD R16, -R10, UR4 ;  /* 0x000000040a107e29 */ /* 0x000fe20008000100 */
[----:B------:R-:W-:Y:S01]  /*1d80*/  UMOV UR4, 0xb9e7b0 ;  /* 0x00b9e7b000047882 */ /* 0x000fe20000000000 */
[----:B------:R-:W-:-:S06]  /*1d90*/  UMOV UR5, 0x3c46a4cb ;  /* 0x3c46a4cb00057882 */ /* 0x000fcc0000000000 */
[----:B------:R-:W-:Y:S02]  /*1da0*/  DFMA R16, R22, R18, R16 ;  /* 0x000000121610722b */ /* 0x000fe40000000010 */
[C---:B------:R-:W-:Y:S02]  /*1db0*/  DFMA R18, R8.reuse, R8, -R14 ;  /* 0x000000080812722b */ /* 0x040fe4000000080e */
[----:B------:R-:W-:-:S06]  /*1dc0*/  DMUL R22, R8, R14 ;  /* 0x0000000e08167228 */ /* 0x000fcc0000000000 */
[----:B------:R-:W-:Y:S02]  /*1dd0*/  DFMA R18, R8, R20, R18 ;  /* 0x000000140812722b */ /* 0x000fe40000000012 */
[----:B------:R-:W-:Y:S01]  /*1de0*/  DADD R20, R16, -UR4 ;  /* 0x8000000410147e29 */ /* 0x000fe20008000000 */
[----:B------:R-:W-:Y:S01]  /*1df0*/  UMOV UR4, 0x80000000 ;  /* 0x8000000000047882 */ /* 0x000fe20000000000 */
[----:B------:R-:W-:Y:S01]  /*1e00*/  DFMA R16, R8, R14, -R22 ;  /* 0x0000000e0810722b */ /* 0x000fe20000000816 */
[----:B------:R-:W-:-:S07]  /*1e10*/  UMOV UR5, 0x43300000 ;  /* 0x4330000000057882 */ /* 0x000fce0000000000 */
[----:B------:R-:W-:Y:S02]  /*1e20*/  DFMA R16, R12, R14, R16 ;  /* 0x0000000e0c10722b */ /* 0x000fe40000000010 */
[----:B------:R-:W-:-:S06]  /*1e30*/  DADD R14, R10, R20 ;  /* 0x000000000a0e7229 */ /* 0x000fcc0000000014 */
[----:B------:R-:W-:Y:S02]  /*1e40*/  DFMA R16, R8, R18, R16 ;  /* 0x000000120810722b */ /* 0x000fe40000000010 */
[----:B------:R-:W-:Y:S02]  /*1e50*/  DADD R18, R10, -R14 ;  /* 0x000000000a127229 */ /* 0x000fe4000000080e */
[----:B------:R-:W-:-:S06]  /*1e60*/  DMUL R10, R14, R22 ;  /* 0x000000160e0a7228 */ /* 0x000fcc0000000000 */
[----:B------:R-:W-:Y:S02]  /*1e70*/  DADD R20, R20, R18 ;  /* 0x0000000014147229 */ /* 0x000fe40000000012 */
[----:B------:R-:W-:-:S08]  /*1e80*/  DFMA R18, R14, R22, -R10 ;  /* 0x000000160e12722b */ /* 0x000fd0000000080a */
[----:B------:R-:W-:-:S08]  /*1e90*/  DFMA R16, R14, R16, R18 ;  /* 0x000000100e10722b */ /* 0x000fd00000000012 */
[----:B------:R-:W-:-:S08]  /*1ea0*/  DFMA R20, R20, R22, R16 ;  /* 0x000000161414722b */ /* 0x000fd00000000010 */
[----:B------:R-:W-:-:S08]  /*1eb0*/  DADD R16, R10, R20 ;  /* 0x000000000a107229 */ /* 0x000fd00000000014 */
[--C-:B------:R-:W-:Y:S02]  /*1ec0*/  DADD R14, R8, R16.reuse ;  /* 0x00000000080e7229 */ /* 0x100fe40000000010 */
[----:B------:R-:W-:-:S06]  /*1ed0*/  DADD R10, R10, -R16 ;  /* 0x000000000a0a7229 */ /* 0x000fcc0000000810 */
[----:B------:R-:W-:Y:S02]  /*1ee0*/  DADD R8, R8, -R14 ;  /* 0x0000000008087229 */ /* 0x000fe4000000080e */
[----:B------:R-:W-:-:S06]  /*1ef0*/  DADD R10, R20, R10 ;  /* 0x00000000140a7229 */ /* 0x000fcc000000000a */
[----:B------:R-:W-:-:S08]  /*1f00*/  DADD R8, R16, R8 ;  /* 0x0000000010087229 */ /* 0x000fd00000000008 */
[----:B------:R-:W-:Y:S01]  /*1f10*/  DADD R8, R10, R8 ;  /* 0x000000000a087229 */ /* 0x000fe20000000008 */
[C---:B------:R-:W-:Y:S01]  /*1f20*/  IADD3 R10, PT, PT, R27.reuse, -0x3ff, RZ ;  /* 0xfffffc011b0a7810 */ /* 0x040fe20007ffe0ff */
[----:B------:R-:W-:Y:S02]  /*1f30*/  @P1 VIADD R10, R27, 0xfffffc02 ;  /* 0xfffffc021b0a1836 */ /* 0x000fe40000000000 */
[----:B------:R-:W-:-:S04]  /*1f40*/  IMAD.MOV.U32 R11, RZ, RZ, 0x43300000 ;  /* 0x43300000ff0b7424 */ /* 0x000fc800078e00ff */
[----:B------:R-:W-:Y:S01]  /*1f50*/  DADD R16, R12, R8 ;  /* 0x000000000c107229 */ /* 0x000fe20000000008 */
[----:B------:R-:W-:-:S06]  /*1f60*/  LOP3.LUT R10, R10, 0x80000000, RZ, 0x3c, !PT ;  /* 0x800000000a0a7812 */ /* 0x000fcc00078e3cff */
[----:B------:R-:W-:Y:S01]  /*1f70*/  DADD R10, R10, -UR4 ;  /* 0x800000040a0a7e29 */ /* 0x000fe20008000000 */
[----:B------:R-:W-:Y:S01]  /*1f80*/  UMOV UR4, 0xfefa39ef ;  /* 0xfefa39ef00047882 */ /* 0x000fe20000000000 */
[----:B------:R-:W-:Y:S01]  /*1f90*/  DADD R12, R14, R16 ;  /* 0x000000000e0c7229 */ /* 0x000fe20000000010 */
[----:B------:R-:W-:-:S07]  /*1fa0*/  UMOV UR5, 0x3fe62e42 ;  /* 0x3fe62e4200057882 */ /* 0x000fce0000000000 */
[--C-:B------:R-:W-:Y:S02]  /*1fb0*/  DFMA R8, R10, UR4, R12.reuse ;  /* 0x000000040a087c2b */ /* 0x100fe4000800000c */
[----:B------:R-:W-:-:S06]  /*1fc0*/  DADD R18, R14, -R12 ;  /* 0x000000000e127229 */ /* 0x000fcc000000080c */
[----:B------:R-:W-:Y:S02]  /*1fd0*/  DFMA R14, R10, -UR4, R8 ;  /* 0x800000040a0e7c2b */ /* 0x000fe40008000008 */
[----:B------:R-:W-:-:S06]  /*1fe0*/  DADD R18, R16, R18 ;  /* 0x0000000010127229 */ /* 0x000fcc0000000012 */
[----:B------:R-:W-:-:S08]  /*1ff0*/  DADD R14, -R12, R14 ;  /* 0x000000000c0e7229 */ /* 0x000fd0000000010e */
[----:B------:R-:W-:-:S08]  /*2000*/  DADD R12, R18, -R14 ;  /* 0x00000000120c7229 */ /* 0x000fd0000000080e */
[----:B------:R-:W-:-:S08]  /*2010*/  DFMA R12, R10, UR8, R12 ;  /* 0x000000080a0c7c2b */ /* 0x000fd0000800000c */
[----:B------:R-:W-:-:S08]  /*2020*/  DADD R10, R8, R12 ;  /* 0x00000000080a7229 */ /* 0x000fd0000000000c */
[----:B------:R-:W-:Y:S02]  /*2030*/  DADD R8, R8, -R10 ;  /* 0x0000000008087229 */ /* 0x000fe4000000080a */
[----:B------:R-:W-:-:S06]  /*2040*/  DMUL R18, R10, 2 ;  /* 0x400000000a127828 */ /* 0x000fcc0000000000 */
[----:B------:R-:W-:Y:S02]  /*2050*/  DADD R8, R12, R8 ;  /* 0x000000000c087229 */ /* 0x000fe40000000008 */
[----:B------:R-:W-:-:S08]  /*2060*/  DFMA R16, R10, 2, -R18 ;  /* 0x400000000a10782b */ /* 0x000fd00000000812 */
[----:B------:R-:W-:Y:S01]  /*2070*/  DFMA R16, R8, 2, R16 ;  /* 0x400000000810782b */ /* 0x000fe20000000010 */
[----:B------:R-:W-:Y:S02]  /*2080*/  IMAD.MOV.U32 R8, RZ, RZ, 0x652b82fe ;  /* 0x652b82feff087424 */ /* 0x000fe400078e00ff */
[----:B------:R-:W-:-:S05]  /*2090*/  IMAD.MOV.U32 R9, RZ, RZ, 0x3ff71547 ;  /* 0x3ff71547ff097424 */ /* 0x000fca00078e00ff */
[----:B------:R-:W-:-:S08]  /*20a0*/  DADD R10, R18, R16 ;  /* 0x00000000120a7229 */ /* 0x000fd00000000010 */
[----:B------:R-:W-:Y:S02]  /*20b0*/  DFMA R8, R10, R8, 6.75539944105574400000e+15 ;  /* 0x433800000a08742b */ /* 0x000fe40000000008 */
[----:B------:R-:W-:Y:S01]  /*20c0*/  FSETP.GEU.AND P0, PT, |R11|, 4.1917929649353027344, PT ;  /* 0x4086232b0b00780b */ /* 0x000fe20003f0e200 */
[----:B------:R-:W-:-:S05]  /*20d0*/  DADD R18, R18, -R10 ;  /* 0x0000000012127229 */ /* 0x000fca000000080a */
[----:B------:R-:W-:-:S03]  /*20e0*/  DADD R12, R8, -6.75539944105574400000e+15 ;  /* 0xc3380000080c7429 */ /* 0x000fc60000000000 */
[----:B------:R-:W-:-:S05]  /*20f0*/  DADD R16, R16, R18 ;  /* 0x0000000010107229 */ /* 0x000fca0000000012 */
[----:B------:R-:W-:Y:S01]  /*2100*/  DFMA R14, R12, -UR4, R10 ;  /* 0x800000040c0e7c2b */ /* 0x000fe2000800000a */
[----:B------:R-:W-:Y:S01]  /*2110*/  UMOV UR4, 0x3b39803f ;  /* 0x3b39803f00047882 */ /* 0x000fe20000000000 */
[----:B------:R-:W-:-:S06]  /*2120*/  UMOV UR5, 0x3c7abc9e ;  /* 0x3c7abc9e00057882 */ /* 0x000fcc0000000000 */
[----:B------:R-:W-:Y:S01]  /*2130*/  DFMA R14, R12, -UR4, R14 ;  /* 0x800000040c0e7c2b */ /* 0x000fe2000800000e */
[----:B------:R-:W-:Y:S01]  /*2140*/  UMOV UR4, 0x69ce2bdf ;  /* 0x69ce2bdf00047882 */ /* 0x000fe20000000000 */
[----:B------:R-:W-:Y:S01]  /*2150*/  MOV R12, 0xfca213ea ;  /* 0xfca213ea000c7802 */ /* 0x000fe20000000f00 */
[----:B------:R-:W-:Y:S01]  /*2160*/  IMAD.MOV.U32 R13, RZ, RZ, 0x3e928af3 ;  /* 0x3e928af3ff0d7424 */ /* 0x000fe200078e00ff */
[----:B------:R-:W-:-:S05]  /*2170*/  UMOV UR5, 0x3e5ade15 ;  /* 0x3e5ade1500057882 */ /* 0x000fca0000000000 */
[----:B------:R-:W-:Y:S01]  /*2180*/  DFMA R12, R14, UR4, R12 ;  /* 0x000000040e0c7c2b */ /* 0x000fe2000800000c */
[----:B------:R-:W-:Y:S01]  /*2190*/  UMOV UR4, 0x62401315 ;  /* 0x6240131500047882 */ /* 0x000fe20000000000 */
[----:B------:R-:W-:-:S06]  /*21a0*/  UMOV UR5, 0x3ec71dee ;  /* 0x3ec71dee00057882 */ /* 0x000fcc0000000000 */
[----:B------:R-:W-:Y:S01]  /*21b0*/  DFMA R12, R14, R12, UR4 ;  /* 0x000000040e0c7e2b */ /* 0x000fe2000800000c */
        /* <DEDUP_REMOVED lines=20> */
[----:B------:R-:W-:-:S08]  /*2300*/  DFMA R12, R14, R12, UR4 ;  /* 0x000000040e0c7e2b */ /* 0x000fd0000800000c */
[----:B------:R-:W-:-:S08]  /*2310*/  DFMA R12, R14, R12, 1 ;  /* 0x3ff000000e0c742b */ /* 0x000fd0000000000c */
[----:B------:R-:W-:-:S10]  /*2320*/  DFMA R12, R14, R12, 1 ;  /* 0x3ff000000e0c742b */ /* 0x000fd4000000000c */
[----:B------:R-:W-:Y:S02]  /*2330*/  IMAD R15, R8, 0x100000, R13 ;  /* 0x00100000080f7824 */ /* 0x000fe400078e020d */
[----:B------:R-:W-:Y:S01]  /*2340*/  IMAD.MOV.U32 R14, RZ, RZ, R12 ;  /* 0x000000ffff0e7224 */ /* 0x000fe200078e000c */
[----:B------:R-:W-:Y:S06]  /*2350*/  @!P0 BRA `(.L_x_36) ;  /* 0x0000000000308947 */ /* 0x000fec0003800000 */
[----:B------:R-:W-:Y:S01]  /*2360*/  FSETP.GEU.AND P1, PT, |R11|, 4.2275390625, PT ;  /* 0x408748000b00780b */ /* 0x000fe20003f2e200 */
[C---:B------:R-:W-:Y:S02]  /*2370*/  DADD R14, R10.reuse, +INF ;  /* 0x7ff000000a0e7429 */ /* 0x040fe40000000000 */
[----:B------:R-:W-:-:S08]  /*2380*/  DSETP.GEU.AND P0, PT, R10, RZ, PT ;  /* 0x000000ff0a00722a */ /* 0x000fd00003f0e000 */
[----:B------:R-:W-:Y:S02]  /*2390*/  FSEL R14, R14, RZ, P0 ;  /* 0x000000ff0e0e7208 */ /* 0x000fe40000000000 */
[----:B------:R-:W-:Y:S02]  /*23a0*/  @!P1 LEA.HI R9, R8, R8, RZ, 0x1 ;  /* 0x0000000808099211 */ /* 0x000fe400078f08ff */
[----:B------:R-:W-:Y:S02]  /*23b0*/  FSEL R15, R15, RZ, P0 ;  /* 0x000000ff0f0f7208 */ /* 0x000fe40000000000 */
[----:B------:R-:W-:-:S04]  /*23c0*/  @!P1 SHF.R.S32.HI R9, RZ, 0x1, R9 ;  /* 0x00000001ff099819 */ /* 0x000fc80000011409 */
[----:B------:R-:W-:Y:S01]  /*23d0*/  @!P1 LEA R13, R9, R13, 0x14 ;  /* 0x0000000d090d9211 */ /* 0x000fe200078ea0ff */
[----:B------:R-:W-:-:S05]  /*23e0*/  @!P1 IMAD.IADD R8, R8, 0x1, -R9 ;  /* 0x0000000108089824 */ /* 0x000fca00078e0a09 */
[----:B------:R-:W-:Y:S01]  /*23f0*/  @!P1 LEA R9, R8, 0x3ff00000, 0x14 ;  /* 0x3ff0000008099811 */ /* 0x000fe200078ea0ff */
[----:B------:R-:W-:-:S06]  /*2400*/  @!P1 IMAD.MOV.U32 R8, RZ, RZ, RZ ;  /* 0x000000ffff089224 */ /* 0x000fcc00078e00ff */
[----:B------:R-:W-:-:S11]  /*2410*/  @!P1 DMUL R14, R12, R8 ;  /* 0x000000080c0e9228 */ /* 0x000fd60000000000 */
.L_x_36:
[----:B------:R-:W-:Y:S01]  /*2420*/  DFMA R16, R16, R14, R14 ;  /* 0x0000000e1010722b */ /* 0x000fe2000000000e */
[----:B------:R-:W-:Y:S01]  /*2430*/  IMAD.MOV.U32 R8, RZ, RZ, R0 ;  /* 0x000000ffff087224 */ /* 0x000fe200078e0000 */
[----:B------:R-:W-:Y:S01]  /*2440*/  DSETP.NEU.AND P0, PT, |R14|, +INF , PT ;  /* 0x7ff000000e00742a */ /* 0x000fe20003f0d200 */
[----:B------:R-:W-:-:S07]  /*2450*/  IMAD.MOV.U32 R9, RZ, RZ, 0x0 ;  /* 0x00000000ff097424 */ /* 0x000fce00078e00ff */
[----:B------:R-:W-:Y:S02]  /*2460*/  FSEL R10, R14, R16, !P0 ;  /* 0x000000100e0a7208 */ /* 0x000fe40004000000 */
[----:B------:R-:W-:Y:S01]  /*2470*/  FSEL R11, R15, R17, !P0 ;  /* 0x000000110f0b7208 */ /* 0x000fe20004000000 */
[----:B------:R-:W-:Y:S06]  /*2480*/  RET.REL.NODEC R8 `(_Z15process_group2DPiS_PfS0_S_bS_S_) ;  /* 0xffffffd808dc7950 */ /* 0x000fec0003c3ffff */
.L_x_37:
[----:B------:R-:W-:-:S00]  /*2490*/  BRA `(.L_x_37) ;  /* 0xfffffffc00fc7947 */ /* 0x000fc0000383ffff */
[----:B------:R-:W-:-:S00]  /*24a0*/  NOP ;  /* 0x0000000000007918 */ /* 0x000fc00000000000 */
        /* <DEDUP_REMOVED lines=13> */
.L_x_40:


//--------------------- .nv.shared._Z15process_group2DPiS_PfS0_S_bS_S_ --------------------------
	.section	.nv.shared._Z15process_group2DPiS_PfS0_S_bS_S_,"aw",@nobits
	.sectionflags	@""
	.align	4
.nv.shared._Z15process_group2DPiS_PfS0_S_bS_S_:
	.zero		2960


//--------------------- .nv.shared.reserved.0     --------------------------
	.section	.nv.shared.reserved.0,"aw",@nobits
	.weak		__nv_reservedSMEM_offset_0_alias
	.size		__nv_reservedSMEM_offset_0_alias, 0, 64
	.other		__nv_reservedSMEM_offset_0_alias,@"STO_CUDA_RESERVED_SHARED STV_DEFAULT"
__nv_reservedSMEM_offset_0_alias:
	.zero		0
	.zero		64


//--------------------- .nv.constant0._Z15process_group2DPiS_PfS0_S_bS_S_ --------------------------
	.section	.nv.constant0._Z15process_group2DPiS_PfS0_S_bS_S_,"a",@progbits
	.sectionflags	@""
	.align	4
.nv.constant0._Z15process_group2DPiS_PfS0_S_bS_S_:
	.zero		960


//--------------------- SYMBOLS --------------------------

	.type		.nv.reservedSmem.offset0,@object
	.size		.nv.reservedSmem.offset0,0x4
	.type		.nv.reservedSmem.cap,@object
	.size		.nv.reservedSmem.cap,0x4
